// auto-generated by cutlass_sweep.gemm — config: {"arch": "sm_90", "cluster_m": 1, "cluster_n": 1, "dtype": "bf16", "dtype_b": "bf16", "layout": "nt", "stages": 7, "tile_k": 64, "tile_m": 256, "tile_n": 128}
#include "cutlass/cutlass.h"
#include "cutlass/gemm/collective/collective_builder.hpp"
#include "cutlass/gemm/device/gemm_universal_adapter.h"
#include "cutlass/gemm/kernel/gemm_universal.hpp"
#include "cutlass/epilogue/collective/collective_builder.hpp"

using ElemA = cutlass::bfloat16_t;
using ElemB = cutlass::bfloat16_t;
using ElemCD = cutlass::bfloat16_t;
using Acc  = float;
using TileShape    = cute::Shape<cute::_256, cute::_128, cute::_64>;
using ClusterShape = cute::Shape<cute::_1, cute::_1, cute::_1>;

using CollectiveEpilogue = typename cutlass::epilogue::collective::CollectiveBuilder<
    cutlass::arch::Sm90, cutlass::arch::OpClassTensorOp,
    TileShape, ClusterShape,
    cutlass::epilogue::collective::EpilogueTileAuto,
    Acc, Acc,
    ElemCD, cutlass::layout::RowMajor, 128 / cutlass::sizeof_bits<ElemCD>::value,
    ElemCD, cutlass::layout::RowMajor, 128 / cutlass::sizeof_bits<ElemCD>::value,
    cutlass::epilogue::collective::EpilogueScheduleAuto
  >::CollectiveOp;

using CollectiveMainloop = typename cutlass::gemm::collective::CollectiveBuilder<
    cutlass::arch::Sm90, cutlass::arch::OpClassTensorOp,
    ElemA, cutlass::layout::RowMajor, 128 / cutlass::sizeof_bits<ElemA>::value,
    ElemB, cutlass::layout::ColumnMajor, 128 / cutlass::sizeof_bits<ElemB>::value,
    Acc,
    TileShape, ClusterShape,
    cutlass::gemm::collective::StageCount<7>,
    cutlass::gemm::collective::KernelScheduleAuto
  >::CollectiveOp;

using GemmKernel = cutlass::gemm::kernel::GemmUniversal<
    cute::Shape<int,int,int,int>,
    CollectiveMainloop,
    CollectiveEpilogue
>;
using Gemm = cutlass::gemm::device::GemmUniversalAdapter<GemmKernel>;

// Force the device kernel symbol into the cubin without needing a host main.
auto* _anchor = &cutlass::device_kernel<GemmKernel>;


// ===== COMPILED SASS (sm_90a) =====

	.target	sm_90a

	.elftype	@"ET_EXEC"


//--------------------- .note.nv.tkinfo           --------------------------
	.section	.note.nv.tkinfo,"",@"SHT_NOTE"
	.sectionflags	@"SHF_NOTE_NV_TKINFO"
	.tkinfo
        /*0018*/ 	.word	0x00000002
        /*0030*/ 	.string	""
        /*0030*/ 	.string	"ptxas"
        /*0030*/ 	.string	"Cuda compilation tools, release 13.0, V13.0.88"
        /*0030*/ 	.string	"Build cuda_13.0.r13.0/compiler.36424714_0"
        /*0030*/ 	.string	"-arch sm_90a -m 64 "



//--------------------- .note.nv.cuinfo           --------------------------
	.section	.note.nv.cuinfo,"",@"SHT_NOTE"
	.sectionflags	@"SHF_NOTE_NV_CUINFO"
        /*0018*/ 	.short	0x0002
        /*001a*/ 	.short	0x005a
        /*001c*/ 	.short	0x0082
	.zero		2


//--------------------- .nv.info                  --------------------------
	.section	.nv.info,"",@"SHT_CUDA_INFO"
	.align	4


	//----- nvinfo : EIATTR_REGCOUNT
	.align		4
        /*0000*/ 	.byte	0x04, 0x2f
        /*0002*/ 	.short	(.L_15 - .L_14)
	.align		4
.L_14:
        /*0004*/ 	.word	index@(_ZN7cutlass13device_kernelINS_4gemm6kernel13GemmUniversalIN4cute5tupleIJiiiiEEENS1_10collective13CollectiveMmaINS1_34MainloopSm90TmaGmmaWarpSpecializedILi7ENS5_IJNS4_1CILi1EEESB_SB_EEENS1_35KernelTmaWarpSpecializedCooperativeEEENS5_IJNSA_ILi256EEENSA_ILi128EEENSA_ILi64EEEEEENS_10bfloat16_tENS5_IJlSB_lEEESJ_SK_NS4_8TiledMMAINS4_8MMA_AtomIJNS4_4SM904GMMA28MMA_64x128x16_F32BF16BF16_SSILNSO_5MajorE0ELSQ_0ELNSO_7ScaleInE1ELSR_1EEEEEENS4_6LayoutINS5_IJNSA_ILi2EEESB_SB_EEENS5_IJSB_NSA_ILi0EEESX_EEEEENS5_IJNS4_10UnderscoreES10_S10_EEEEENS4_13SM90_TMA_LOADENS4_14ComposedLayoutINS4_7SwizzleILi3ELi4ELi3EEENS4_18smem_ptr_flag_bitsILi16EEENSU_INS5_IJNSA_ILi8EEESH_EEENS5_IJSH_SB_EEEEEEEvNS4_8identityES13_S1D_vS1E_EENS_8epilogue10collective6detail29Sm90TmaWarpSpecializedAdapterINS1H_15DefaultEpilogueISJ_SK_SK_NS1G_6thread17LinearCombinationISJ_Li1EffLNS1L_9ScaleType4KindE0ELNS_15FloatRoundStyleE2ESJ_EENS1_15EpilogueDefaultEEEEEvvEEEEvNT_6ParamsE)
        /*0008*/ 	.word	0x000000a8


	//----- nvinfo : EIATTR_FRAME_SIZE
	.align		4
.L_15:
        /*000c*/ 	.byte	0x04, 0x11
        /*000e*/ 	.short	(.L_17 - .L_16)
	.align		4
.L_16:
        /*0010*/ 	.word	index@(_ZN7cutlass13device_kernelINS_4gemm6kernel13GemmUniversalIN4cute5tupleIJiiiiEEENS1_10collective13CollectiveMmaINS1_34MainloopSm90TmaGmmaWarpSpecializedILi7ENS5_IJNS4_1CILi1EEESB_SB_EEENS1_35KernelTmaWarpSpecializedCooperativeEEENS5_IJNSA_ILi256EEENSA_ILi128EEENSA_ILi64EEEEEENS_10bfloat16_tENS5_IJlSB_lEEESJ_SK_NS4_8TiledMMAINS4_8MMA_AtomIJNS4_4SM904GMMA28MMA_64x128x16_F32BF16BF16_SSILNSO_5MajorE0ELSQ_0ELNSO_7ScaleInE1ELSR_1EEEEEENS4_6LayoutINS5_IJNSA_ILi2EEESB_SB_EEENS5_IJSB_NSA_ILi0EEESX_EEEEENS5_IJNS4_10UnderscoreES10_S10_EEEEENS4_13SM90_TMA_LOADENS4_14ComposedLayoutINS4_7SwizzleILi3ELi4ELi3EEENS4_18smem_ptr_flag_bitsILi16EEENSU_INS5_IJNSA_ILi8EEESH_EEENS5_IJSH_SB_EEEEEEEvNS4_8identityES13_S1D_vS1E_EENS_8epilogue10collective6detail29Sm90TmaWarpSpecializedAdapterINS1H_15DefaultEpilogueISJ_SK_SK_NS1G_6thread17LinearCombinationISJ_Li1EffLNS1L_9ScaleType4KindE0ELNS_15FloatRoundStyleE2ESJ_EENS1_15EpilogueDefaultEEEEEvvEEEEvNT_6ParamsE)
        /*0014*/ 	.word	0x00000000


	//----- nvinfo : EIATTR_MIN_STACK_SIZE
	.align		4
.L_17:
        /*0018*/ 	.byte	0x04, 0x12
        /*001a*/ 	.short	(.L_19 - .L_18)
	.align		4
.L_18:
        /*001c*/ 	.word	index@(_ZN7cutlass13device_kernelINS_4gemm6kernel13GemmUniversalIN4cute5tupleIJiiiiEEENS1_10collective13CollectiveMmaINS1_34MainloopSm90TmaGmmaWarpSpecializedILi7ENS5_IJNS4_1CILi1EEESB_SB_EEENS1_35KernelTmaWarpSpecializedCooperativeEEENS5_IJNSA_ILi256EEENSA_ILi128EEENSA_ILi64EEEEEENS_10bfloat16_tENS5_IJlSB_lEEESJ_SK_NS4_8TiledMMAINS4_8MMA_AtomIJNS4_4SM904GMMA28MMA_64x128x16_F32BF16BF16_SSILNSO_5MajorE0ELSQ_0ELNSO_7ScaleInE1ELSR_1EEEEEENS4_6LayoutINS5_IJNSA_ILi2EEESB_SB_EEENS5_IJSB_NSA_ILi0EEESX_EEEEENS5_IJNS4_10UnderscoreES10_S10_EEEEENS4_13SM90_TMA_LOADENS4_14ComposedLayoutINS4_7SwizzleILi3ELi4ELi3EEENS4_18smem_ptr_flag_bitsILi16EEENSU_INS5_IJNSA_ILi8EEESH_EEENS5_IJSH_SB_EEEEEEEvNS4_8identityES13_S1D_vS1E_EENS_8epilogue10collective6detail29Sm90TmaWarpSpecializedAdapterINS1H_15DefaultEpilogueISJ_SK_SK_NS1G_6thread17LinearCombinationISJ_Li1EffLNS1L_9ScaleType4KindE0ELNS_15FloatRoundStyleE2ESJ_EENS1_15EpilogueDefaultEEEEEvvEEEEvNT_6ParamsE)
        /*0020*/ 	.word	0x00000000
.L_19:


//--------------------- .nv.compat                --------------------------
	.section	.nv.compat,"",@"SHT_CUDA_COMPAT_INFO"
	.align	4
        /*0000*/ 	.byte	0x02, 0x09, 0x01, 0x00, 0x02, 0x02, 0x04, 0x00, 0x02, 0x05, 0x05, 0x00, 0x03, 0x07, 0x01, 0x01
        /*0010*/ 	.byte	0x02, 0x03, 0x01, 0x00, 0x02, 0x06, 0x01, 0x00, 0x04, 0x0b, 0x08, 0x00, 0x00, 0x00, 0x00, 0x00
        /*0020*/ 	.byte	0x00, 0x00, 0x00, 0x00


//--------------------- .nv.info._ZN7cutlass13device_kernelINS_4gemm6kernel13GemmUniversalIN4cute5tupleIJiiiiEEENS1_10collective13CollectiveMmaINS1_34MainloopSm90TmaGmmaWarpSpecializedILi7ENS5_IJNS4_1CILi1EEESB_SB_EEENS1_35KernelTmaWarpSpecializedCooperativeEEENS5_IJNSA_ILi256EEENSA_ILi128EEENSA_ILi64EEEEEENS_10bfloat16_tENS5_IJlSB_lEEESJ_SK_NS4_8TiledMMAINS4_8MMA_AtomIJNS4_4SM904GMMA28MMA_64x128x16_F32BF16BF16_SSILNSO_5MajorE0ELSQ_0ELNSO_7ScaleInE1ELSR_1EEEEEENS4_6LayoutINS5_IJNSA_ILi2EEESB_SB_EEENS5_IJSB_NSA_ILi0EEESX_EEEEENS5_IJNS4_10UnderscoreES10_S10_EEEEENS4_13SM90_TMA_LOADENS4_14ComposedLayoutINS4_7SwizzleILi3ELi4ELi3EEENS4_18smem_ptr_flag_bitsILi16EEENSU_INS5_IJNSA_ILi8EEESH_EEENS5_IJSH_SB_EEEEEEEvNS4_8identityES13_S1D_vS1E_EENS_8epilogue10collective6detail29Sm90TmaWarpSpecializedAdapterINS1H_15DefaultEpilogueISJ_SK_SK_NS1G_6thread17LinearCombinationISJ_Li1EffLNS1L_9ScaleType4KindE0ELNS_15FloatRoundStyleE2ESJ_EENS1_15EpilogueDefaultEEEEEvvEEEEvNT_6ParamsE --------------------------
	.section	.nv.info._ZN7cutlass13device_kernelINS_4gemm6kernel13GemmUniversalIN4cute5tupleIJiiiiEEENS1_10collective13CollectiveMmaINS1_34MainloopSm90TmaGmmaWarpSpecializedILi7ENS5_IJNS4_1CILi1EEESB_SB_EEENS1_35KernelTmaWarpSpecializedCooperativeEEENS5_IJNSA_ILi256EEENSA_ILi128EEENSA_ILi64EEEEEENS_10bfloat16_tENS5_IJlSB_lEEESJ_SK_NS4_8TiledMMAINS4_8MMA_AtomIJNS4_4SM904GMMA28MMA_64x128x16_F32BF16BF16_SSILNSO_5MajorE0ELSQ_0ELNSO_7ScaleInE1ELSR_1EEEEEENS4_6LayoutINS5_IJNSA_ILi2EEESB_SB_EEENS5_IJSB_NSA_ILi0EEESX_EEEEENS5_IJNS4_10UnderscoreES10_S10_EEEEENS4_13SM90_TMA_LOADENS4_14ComposedLayoutINS4_7SwizzleILi3ELi4ELi3EEENS4_18smem_ptr_flag_bitsILi16EEENSU_INS5_IJNSA_ILi8EEESH_EEENS5_IJSH_SB_EEEEEEEvNS4_8identityES13_S1D_vS1E_EENS_8epilogue10collective6detail29Sm90TmaWarpSpecializedAdapterINS1H_15DefaultEpilogueISJ_SK_SK_NS1G_6thread17LinearCombinationISJ_Li1EffLNS1L_9ScaleType4KindE0ELNS_15FloatRoundStyleE2ESJ_EENS1_15EpilogueDefaultEEEEEvvEEEEvNT_6ParamsE,"",@"SHT_CUDA_INFO"
	.sectionflags	@""
	.align	4


	//----- nvinfo : EIATTR_CUDA_API_VERSION
	.align		4
        /*0000*/ 	.byte	0x04, 0x37
        /*0002*/ 	.short	(.L_21 - .L_20)
.L_20:
        /*0004*/ 	.word	0x00000082


	//----- nvinfo : EIATTR_KPARAM_INFO
	.align		4
.L_21:
        /*0008*/ 	.byte	0x04, 0x17
        /*000a*/ 	.short	(.L_23 - .L_22)
.L_22:
        /*000c*/ 	.word	0x00000000
        /*0010*/ 	.short	0x0000
        /*0012*/ 	.short	0x0070
        /*0014*/ 	.byte	0x00, 0xf0, 0x01, 0x10


	//----- nvinfo : EIATTR_SPARSE_MMA_MASK
	.align		4
.L_23:
        /*0018*/ 	.byte	0x03, 0x50
        /*001a*/ 	.short	0x0000


	//----- nvinfo : EIATTR_MAXREG_COUNT
	.align		4
        /*001c*/ 	.byte	0x03, 0x1b
        /*001e*/ 	.short	0x00a8


	//----- nvinfo : EIATTR_NUM_BARRIERS
	.align		4
        /*0020*/ 	.byte	0x02, 0x4c
        /*0022*/ 	.byte	0x01
	.zero		1


	//----- nvinfo : EIATTR_EXTERNS
	.align		4
        /*0024*/ 	.byte	0x04, 0x0f
        /*0026*/ 	.short	(.L_25 - .L_24)


	//   ....[0]....
	.align		4
.L_24:
        /*0028*/ 	.word	index@(__assertfail)


	//----- nvinfo : EIATTR_MERCURY_ISA_VERSION
	.align		4
.L_25:
        /*002c*/ 	.byte	0x03, 0x5f
        /*002e*/ 	.short	0x0101


	//----- nvinfo : EIATTR_INT_WARP_WIDE_INSTR_OFFSETS
	.align		4
        /*0030*/ 	.byte	0x04, 0x31
        /*0032*/ 	.short	(.L_27 - .L_26)


	//   ....[0]....
.L_26:
        /*0034*/ 	.word	0x00000410


	//   ....[1]....
        /*0038*/ 	.word	0x00000440


	//   ....[2]....
        /*003c*/ 	.word	0x00000520


	//----- nvinfo : EIATTR_COOP_GROUP_MASK_REGIDS
	.align		4
.L_27:
        /*0040*/ 	.byte	0x04, 0x29
        /*0042*/ 	.short	(.L_29 - .L_28)


	//   ....[0]....
.L_28:
        /*0044*/ 	.word	0xffffffff


	//   ....[1]....
        /*0048*/ 	.word	0xffffffff


	//   ....[2]....
        /*004c*/ 	.word	0xffffffff


	//   ....[3]....
        /*0050*/ 	.word	0xffffffff


	//   ....[4]....
        /*0054*/ 	.word	0xffffffff


	//----- nvinfo : EIATTR_COOP_GROUP_INSTR_OFFSETS
	.align		4
.L_29:
        /*0058*/ 	.byte	0x04, 0x28
        /*005a*/ 	.short	(.L_31 - .L_30)


	//   ....[0]....
.L_30:
        /*005c*/ 	.word	0x00000060


	//   ....[1]....
        /*0060*/ 	.word	0x00000070


	//   ....[2]....
        /*0064*/ 	.word	0x00000130


	//   ....[3]....
        /*0068*/ 	.word	0x00000320


	//   ....[4]....
        /*006c*/ 	.word	0x00000fd0


	//----- nvinfo : EIATTR_REG_RECONFIG
	.align		4
.L_31:
        /*0070*/ 	.byte	0x01, 0x54
	.zero		2


	//----- nvinfo : EIATTR_SYSCALL_OFFSETS
	.align		4
        /*0074*/ 	.byte	0x04, 0x46
        /*0076*/ 	.short	(.L_33 - .L_32)


	//   ....[0]....
.L_32:
        /*0078*/ 	.word	0x00001190


	//----- nvinfo : EIATTR_MBARRIER_INSTR_OFFSETS
	.align		4
.L_33:
        /*007c*/ 	.byte	0x04, 0x39
        /*007e*/ 	.short	(.L_35 - .L_34)


	//   ....[0]....
.L_34:
        /*0080*/ 	.word	0x00000230
        /*0084*/ 	.word	0x000000ff
        /*0088*/ 	.word	0x00000000
        /*008c*/ 	.short	0x0100
        /*008e*/ 	.byte	0x08
	.zero		1


	//   ....[1]....
        /*0090*/ 	.word	0x00000240
        /*0094*/ 	.word	0x000000ff
        /*0098*/ 	.word	0x00000038
        /*009c*/ 	.short	0x0100
        /*009e*/ 	.byte	0x08
	.zero		1


	//   ....[2]....
        /*00a0*/ 	.word	0x00000250
        /*00a4*/ 	.word	0x000000ff
        /*00a8*/ 	.word	0x00000008
        /*00ac*/ 	.short	0x0100
        /*00ae*/ 	.byte	0x08
	.zero		1


	//   ....[3]....
        /*00b0*/ 	.word	0x00000260
        /*00b4*/ 	.word	0x000000ff
        /*00b8*/ 	.word	0x00000040
        /*00bc*/ 	.short	0x0100
        /*00be*/ 	.byte	0x08
	.zero		1


	//   ....[4]....
        /*00c0*/ 	.word	0x00000270
        /*00c4*/ 	.word	0x000000ff
        /*00c8*/ 	.word	0x00000010
        /*00cc*/ 	.short	0x0100
        /*00ce*/ 	.byte	0x08
	.zero		1


	//   ....[5]....
        /*00d0*/ 	.word	0x00000280
        /*00d4*/ 	.word	0x000000ff
        /*00d8*/ 	.word	0x00000048
        /*00dc*/ 	.short	0x0100
        /*00de*/ 	.byte	0x08
	.zero		1


	//   ....[6]....
        /*00e0*/ 	.word	0x00000290
        /*00e4*/ 	.word	0x000000ff
        /*00e8*/ 	.word	0x00000018
        /*00ec*/ 	.short	0x0100
        /*00ee*/ 	.byte	0x08
	.zero		1


	//   ....[7]....
        /*00f0*/ 	.word	0x000002a0
        /*00f4*/ 	.word	0x000000ff
        /*00f8*/ 	.word	0x00000050
        /*00fc*/ 	.short	0x0100
        /*00fe*/ 	.byte	0x08
	.zero		1


	//   ....[8]....
        /*0100*/ 	.word	0x000002b0
        /*0104*/ 	.word	0x000000ff
        /*0108*/ 	.word	0x00000020
        /*010c*/ 	.short	0x0100
        /*010e*/ 	.byte	0x08
	.zero		1


	//   ....[9]....
        /*0110*/ 	.word	0x000002c0
        /*0114*/ 	.word	0x000000ff
        /*0118*/ 	.word	0x00000058
        /*011c*/ 	.short	0x0100
        /*011e*/ 	.byte	0x08
	.zero		1


	//   ....[10]....
        /*0120*/ 	.word	0x000002d0
        /*0124*/ 	.word	0x000000ff
        /*0128*/ 	.word	0x00000028
        /*012c*/ 	.short	0x0100
        /*012e*/ 	.byte	0x08
	.zero		1


	//   ....[11]....
        /*0130*/ 	.word	0x000002e0
        /*0134*/ 	.word	0x000000ff
        /*0138*/ 	.word	0x00000060
        /*013c*/ 	.short	0x0100
        /*013e*/ 	.byte	0x08
	.zero		1


	//   ....[12]....
        /*0140*/ 	.word	0x000002f0
        /*0144*/ 	.word	0x000000ff
        /*0148*/ 	.word	0x00000030
        /*014c*/ 	.short	0x0100
        /*014e*/ 	.byte	0x08
	.zero		1


	//   ....[13]....
        /*0150*/ 	.word	0x00000300
        /*0154*/ 	.word	0x000000ff
        /*0158*/ 	.word	0x00000068
        /*015c*/ 	.short	0x0100
        /*015e*/ 	.byte	0x08
	.zero		1


	//   ....[14]....
        /*0160*/ 	.word	0x00000590
        /*0164*/ 	.word	0x000000ff
        /*0168*/ 	.word	0x00000080
        /*016c*/ 	.short	0x0100
        /*016e*/ 	.byte	0x06
	.zero		1


	//   ....[15]....
        /*0170*/ 	.word	0x000005f0
        /*0174*/ 	.word	0x000000ff
        /*0178*/ 	.word	0x00000088
        /*017c*/ 	.short	0x0100
        /*017e*/ 	.byte	0x06
	.zero		1


	//   ....[16]....
        /*0180*/ 	.word	0x00001210
        /*0184*/ 	.word	0x00000003
        /*0188*/ 	.word	0x00000000
        /*018c*/ 	.short	0x010a
        /*018e*/ 	.byte	0x3f
	.zero		1


	//   ....[17]....
        /*0190*/ 	.word	0x00001250
        /*0194*/ 	.word	0x00000003
        /*0198*/ 	.word	0x00000000
        /*019c*/ 	.short	0x010a
        /*019e*/ 	.byte	0x3f
	.zero		1


	//   ....[18]....
        /*01a0*/ 	.word	0x00001730
        /*01a4*/ 	.word	0x000000ff
        /*01a8*/ 	.word	0x00000000
        /*01ac*/ 	.short	0x010a
        /*01ae*/ 	.byte	0x08
	.zero		1


	//   ....[19]....
        /*01b0*/ 	.word	0x00001770
        /*01b4*/ 	.word	0x000000ff
        /*01b8*/ 	.word	0x00000000
        /*01bc*/ 	.short	0x010a
        /*01be*/ 	.byte	0x08
	.zero		1


	//   ....[20]....
        /*01c0*/ 	.word	0x00001b10
        /*01c4*/ 	.word	0x000000ff
        /*01c8*/ 	.word	0x00000000
        /*01cc*/ 	.short	0x0101
        /*01ce*/ 	.byte	0x08
	.zero		1


	//   ....[21]....
        /*01d0*/ 	.word	0x00001d30
        /*01d4*/ 	.word	0x000000ff
        /*01d8*/ 	.word	0x00000000
        /*01dc*/ 	.short	0x0101
        /*01de*/ 	.byte	0x04
	.zero		1


	//   ....[22]....
        /*01e0*/ 	.word	0x0000b600
        /*01e4*/ 	.word	0x0000000e
        /*01e8*/ 	.word	0x00000038
        /*01ec*/ 	.short	0x010a
        /*01ee*/ 	.byte	0x3f
	.zero		1


	//   ....[23]....
        /*01f0*/ 	.word	0x0000b9e0
        /*01f4*/ 	.word	0x00000006
        /*01f8*/ 	.word	0x00000088
        /*01fc*/ 	.short	0x0101
        /*01fe*/ 	.byte	0x3f
	.zero		1


	//   ....[24]....
        /*0200*/ 	.word	0x0000c0d0
        /*0204*/ 	.word	0x00000007
        /*0208*/ 	.word	0x00000000
        /*020c*/ 	.short	0x010a
        /*020e*/ 	.byte	0x3f
	.zero		1


	//   ....[25]....
        /*0210*/ 	.word	0x0000c150
        /*0214*/ 	.word	0x00000009
        /*0218*/ 	.word	0x00000000
        /*021c*/ 	.short	0x010a
        /*021e*/ 	.byte	0x3f
	.zero		1


	//   ....[26]....
        /*0220*/ 	.word	0x0000c1e0
        /*0224*/ 	.word	0x00000006
        /*0228*/ 	.word	0x00000000
        /*022c*/ 	.short	0x010a
        /*022e*/ 	.byte	0x3f
	.zero		1


	//   ....[27]....
        /*0230*/ 	.word	0x0000c270
        /*0234*/ 	.word	0x00000009
        /*0238*/ 	.word	0x00000000
        /*023c*/ 	.short	0x010a
        /*023e*/ 	.byte	0x3f
	.zero		1


	//   ....[28]....
        /*0240*/ 	.word	0x0000c300
        /*0244*/ 	.word	0x00000006
        /*0248*/ 	.word	0x00000000
        /*024c*/ 	.short	0x010a
        /*024e*/ 	.byte	0x3f
	.zero		1


	//   ....[29]....
        /*0250*/ 	.word	0x0000c390
        /*0254*/ 	.word	0x00000009
        /*0258*/ 	.word	0x00000000
        /*025c*/ 	.short	0x010a
        /*025e*/ 	.byte	0x3f
	.zero		1


	//   ....[30]....
        /*0260*/ 	.word	0x0000c420
        /*0264*/ 	.word	0x00000003
        /*0268*/ 	.word	0x00000000
        /*026c*/ 	.short	0x010a
        /*026e*/ 	.byte	0x3f
	.zero		1


	//   ....[31]....
        /*0270*/ 	.word	0x0000c480
        /*0274*/ 	.word	0x00000003
        /*0278*/ 	.word	0x00000000
        /*027c*/ 	.short	0x010a
        /*027e*/ 	.byte	0x3f
	.zero		1


	//   ....[32]....
        /*0280*/ 	.word	0x0000c4e0
        /*0284*/ 	.word	0x00000004
        /*0288*/ 	.word	0x00000000
        /*028c*/ 	.short	0x010a
        /*028e*/ 	.byte	0x3f
	.zero		1


	//   ....[33]....
        /*0290*/ 	.word	0x0000c5b0
        /*0294*/ 	.word	0x0000000e
        /*0298*/ 	.word	0x00000038
        /*029c*/ 	.short	0x010a
        /*029e*/ 	.byte	0x3f
	.zero		1


	//   ....[34]....
        /*02a0*/ 	.word	0x0000c680
        /*02a4*/ 	.word	0x00000007
        /*02a8*/ 	.word	0x00000000
        /*02ac*/ 	.short	0x010a
        /*02ae*/ 	.byte	0x3f
	.zero		1


	//   ....[35]....
        /*02b0*/ 	.word	0x0000c6d0
        /*02b4*/ 	.word	0x00000009
        /*02b8*/ 	.word	0x00000000
        /*02bc*/ 	.short	0x010a
        /*02be*/ 	.byte	0x3f
	.zero		1


	//   ....[36]....
        /*02c0*/ 	.word	0x0000c720
        /*02c4*/ 	.word	0x00000006
        /*02c8*/ 	.word	0x00000000
        /*02cc*/ 	.short	0x010a
        /*02ce*/ 	.byte	0x3f
	.zero		1


	//   ....[37]....
        /*02d0*/ 	.word	0x0000c770
        /*02d4*/ 	.word	0x00000009
        /*02d8*/ 	.word	0x00000000
        /*02dc*/ 	.short	0x010a
        /*02de*/ 	.byte	0x3f
	.zero		1


	//   ....[38]....
        /*02e0*/ 	.word	0x0000c7c0
        /*02e4*/ 	.word	0x00000006
        /*02e8*/ 	.word	0x00000000
        /*02ec*/ 	.short	0x010a
        /*02ee*/ 	.byte	0x3f
	.zero		1


	//   ....[39]....
        /*02f0*/ 	.word	0x0000c810
        /*02f4*/ 	.word	0x00000009
        /*02f8*/ 	.word	0x00000000
        /*02fc*/ 	.short	0x010a
        /*02fe*/ 	.byte	0x3f
	.zero		1


	//----- nvinfo : EIATTR_NUM_MBARRIERS
	.align		4
.L_35:
        /*0300*/ 	.byte	0x03, 0x38
        /*0302*/ 	.short	0x0010


	//----- nvinfo : EIATTR_EXIT_INSTR_OFFSETS
	.align		4
        /*0304*/ 	.byte	0x04, 0x1c
        /*0306*/ 	.short	(.L_37 - .L_36)


	//   ....[0]....
.L_36:
        /*0308*/ 	.word	0x00000640


	//   ....[1]....
        /*030c*/ 	.word	0x00000f00


	//   ....[2]....
        /*0310*/ 	.word	0x0000ac70


	//   ....[3]....
        /*0314*/ 	.word	0x0000b2a0


	//   ....[4]....
        /*0318*/ 	.word	0x0000c470


	//----- nvinfo : EIATTR_MAX_THREADS
	.align		4
.L_37:
        /*031c*/ 	.byte	0x04, 0x05
        /*031e*/ 	.short	(.L_39 - .L_38)
.L_38:
        /*0320*/ 	.word	0x00000180
        /*0324*/ 	.word	0x00000001
        /*0328*/ 	.word	0x00000001


	//----- nvinfo : EIATTR_CRS_STACK_SIZE
	.align		4
.L_39:
        /*032c*/ 	.byte	0x04, 0x1e
        /*032e*/ 	.short	(.L_41 - .L_40)
.L_40:
        /*0330*/ 	.word	0x00000000


	//----- nvinfo : EIATTR_CBANK_PARAM_SIZE
	.align		4
.L_41:
        /*0334*/ 	.byte	0x03, 0x19
        /*0336*/ 	.short	0x0470


	//----- nvinfo : EIATTR_PARAM_CBANK
	.align		4
        /*0338*/ 	.byte	0x04, 0x0a
        /*033a*/ 	.short	(.L_43 - .L_42)
	.align		4
.L_42:
        /*033c*/ 	.word	index@(.nv.constant0._ZN7cutlass13device_kernelINS_4gemm6kernel13GemmUniversalIN4cute5tupleIJiiiiEEENS1_10collective13CollectiveMmaINS1_34MainloopSm90TmaGmmaWarpSpecializedILi7ENS5_IJNS4_1CILi1EEESB_SB_EEENS1_35KernelTmaWarpSpecializedCooperativeEEENS5_IJNSA_ILi256EEENSA_ILi128EEENSA_ILi64EEEEEENS_10bfloat16_tENS5_IJlSB_lEEESJ_SK_NS4_8TiledMMAINS4_8MMA_AtomIJNS4_4SM904GMMA28MMA_64x128x16_F32BF16BF16_SSILNSO_5MajorE0ELSQ_0ELNSO_7ScaleInE1ELSR_1EEEEEENS4_6LayoutINS5_IJNSA_ILi2EEESB_SB_EEENS5_IJSB_NSA_ILi0EEESX_EEEEENS5_IJNS4_10UnderscoreES10_S10_EEEEENS4_13SM90_TMA_LOADENS4_14ComposedLayoutINS4_7SwizzleILi3ELi4ELi3EEENS4_18smem_ptr_flag_bitsILi16EEENSU_INS5_IJNSA_ILi8EEESH_EEENS5_IJSH_SB_EEEEEEEvNS4_8identityES13_S1D_vS1E_EENS_8epilogue10collective6detail29Sm90TmaWarpSpecializedAdapterINS1H_15DefaultEpilogueISJ_SK_SK_NS1G_6thread17LinearCombinationISJ_Li1EffLNS1L_9ScaleType4KindE0ELNS_15FloatRoundStyleE2ESJ_EENS1_15EpilogueDefaultEEEEEvvEEEEvNT_6ParamsE)
        /*0340*/ 	.short	0x0210
        /*0342*/ 	.short	0x0470


	//----- nvinfo : EIATTR_SW_WAR
	.align		4
.L_43:
        /*0344*/ 	.byte	0x04, 0x36
        /*0346*/ 	.short	(.L_45 - .L_44)
.L_44:
        /*0348*/ 	.word	0x00000008
.L_45:


//--------------------- .nv.callgraph             --------------------------
	.section	.nv.callgraph,"",@"SHT_CUDA_CALLGRAPH"
	.align	4
	.sectionentsize	8
	.align		4
        /*0000*/ 	.word	0x00000000
	.align		4
        /*0004*/ 	.word	0xffffffff
	.align		4
        /*0008*/ 	.word	index@(_ZN7cutlass13device_kernelINS_4gemm6kernel13GemmUniversalIN4cute5tupleIJiiiiEEENS1_10collective13CollectiveMmaINS1_34MainloopSm90TmaGmmaWarpSpecializedILi7ENS5_IJNS4_1CILi1EEESB_SB_EEENS1_35KernelTmaWarpSpecializedCooperativeEEENS5_IJNSA_ILi256EEENSA_ILi128EEENSA_ILi64EEEEEENS_10bfloat16_tENS5_IJlSB_lEEESJ_SK_NS4_8TiledMMAINS4_8MMA_AtomIJNS4_4SM904GMMA28MMA_64x128x16_F32BF16BF16_SSILNSO_5MajorE0ELSQ_0ELNSO_7ScaleInE1ELSR_1EEEEEENS4_6LayoutINS5_IJNSA_ILi2EEESB_SB_EEENS5_IJSB_NSA_ILi0EEESX_EEEEENS5_IJNS4_10UnderscoreES10_S10_EEEEENS4_13SM90_TMA_LOADENS4_14ComposedLayoutINS4_7SwizzleILi3ELi4ELi3EEENS4_18smem_ptr_flag_bitsILi16EEENSU_INS5_IJNSA_ILi8EEESH_EEENS5_IJSH_SB_EEEEEEEvNS4_8identityES13_S1D_vS1E_EENS_8epilogue10collective6detail29Sm90TmaWarpSpecializedAdapterINS1H_15DefaultEpilogueISJ_SK_SK_NS1G_6thread17LinearCombinationISJ_Li1EffLNS1L_9ScaleType4KindE0ELNS_15FloatRoundStyleE2ESJ_EENS1_15EpilogueDefaultEEEEEvvEEEEvNT_6ParamsE)
	.align		4
        /*000c*/ 	.word	index@(__assertfail)
	.align		4
        /*0010*/ 	.word	0x00000000
	.align		4
        /*0014*/ 	.word	0xfffffffe
	.align		4
        /*0018*/ 	.word	0x00000000
	.align		4
        /*001c*/ 	.word	0xfffffffd
	.align		4
        /*0020*/ 	.word	0x00000000
	.align		4
        /*0024*/ 	.word	0xfffffffc


//--------------------- .nv.constant4             --------------------------
	.section	.nv.constant4,"a",@progbits
	.align	8
	.align		8
.nv.constant4:
        /*0000*/ 	.dword	__assertfail
	.align		8
        /*0008*/ 	.dword	__unnamed_1
	.align		8
        /*0010*/ 	.dword	_ZN40_INTERNAL_5c489eca_4_k_cu_81858d7c_185124cuda3std3__45__cpo5beginE
	.align		8
        /*0018*/ 	.dword	_ZN40_INTERNAL_5c489eca_4_k_cu_81858d7c_185124cuda3std3__45__cpo3endE
	.align		8
        /*0020*/ 	.dword	_ZN40_INTERNAL_5c489eca_4_k_cu_81858d7c_185124cuda3std3__45__cpo6cbeginE
	.align		8
        /*0028*/ 	.dword	_ZN40_INTERNAL_5c489eca_4_k_cu_81858d7c_185124cuda3std3__45__cpo4cendE
	.align		8
        /*0030*/ 	.dword	_ZN40_INTERNAL_5c489eca_4_k_cu_81858d7c_185124cuda3std3__442_GLOBAL__N__5c489eca_4_k_cu_81858d7c_185126ignoreE
	.align		8
        /*0038*/ 	.dword	_ZN40_INTERNAL_5c489eca_4_k_cu_81858d7c_185124cuda3std3__419piecewise_constructE
	.align		8
        /*0040*/ 	.dword	_ZN40_INTERNAL_5c489eca_4_k_cu_81858d7c_185124cuda3std3__48in_placeE
	.align		8
        /*0048*/ 	.dword	_ZN40_INTERNAL_5c489eca_4_k_cu_81858d7c_185124cuda3std6ranges3__45__cpo4swapE
	.align		8
        /*0050*/ 	.dword	_ZN40_INTERNAL_5c489eca_4_k_cu_81858d7c_185124cuda3std6ranges3__45__cpo9iter_moveE
	.align		8
        /*0058*/ 	.dword	_ZN40_INTERNAL_5c489eca_4_k_cu_81858d7c_185124cute7productE
	.align		8
        /*0060*/ 	.dword	_ZN40_INTERNAL_5c489eca_4_k_cu_81858d7c_185124cute1_E
	.align		8
        /*0068*/ 	.dword	$str$22
	.align		8
        /*0070*/ 	.dword	$str$23


//--------------------- .text._ZN7cutlass13device_kernelINS_4gemm6kernel13GemmUniversalIN4cute5tupleIJiiiiEEENS1_10collective13CollectiveMmaINS1_34MainloopSm90TmaGmmaWarpSpecializedILi7ENS5_IJNS4_1CILi1EEESB_SB_EEENS1_35KernelTmaWarpSpecializedCooperativeEEENS5_IJNSA_ILi256EEENSA_ILi128EEENSA_ILi64EEEEEENS_10bfloat16_tENS5_IJlSB_lEEESJ_SK_NS4_8TiledMMAINS4_8MMA_AtomIJNS4_4SM904GMMA28MMA_64x128x16_F32BF16BF16_SSILNSO_5MajorE0ELSQ_0ELNSO_7ScaleInE1ELSR_1EEEEEENS4_6LayoutINS5_IJNSA_ILi2EEESB_SB_EEENS5_IJSB_NSA_ILi0EEESX_EEEEENS5_IJNS4_10UnderscoreES10_S10_EEEEENS4_13SM90_TMA_LOADENS4_14ComposedLayoutINS4_7SwizzleILi3ELi4ELi3EEENS4_18smem_ptr_flag_bitsILi16EEENSU_INS5_IJNSA_ILi8EEESH_EEENS5_IJSH_SB_EEEEEEEvNS4_8identityES13_S1D_vS1E_EENS_8epilogue10collective6detail29Sm90TmaWarpSpecializedAdapterINS1H_15DefaultEpilogueISJ_SK_SK_NS1G_6thread17LinearCombinationISJ_Li1EffLNS1L_9ScaleType4KindE0ELNS_15FloatRoundStyleE2ESJ_EENS1_15EpilogueDefaultEEEEEvvEEEEvNT_6ParamsE --------------------------
	.section	.text._ZN7cutlass13device_kernelINS_4gemm6kernel13GemmUniversalIN4cute5tupleIJiiiiEEENS1_10collective13CollectiveMmaINS1_34MainloopSm90TmaGmmaWarpSpecializedILi7ENS5_IJNS4_1CILi1EEESB_SB_EEENS1_35KernelTmaWarpSpecializedCooperativeEEENS5_IJNSA_ILi256EEENSA_ILi128EEENSA_ILi64EEEEEENS_10bfloat16_tENS5_IJlSB_lEEESJ_SK_NS4_8TiledMMAINS4_8MMA_AtomIJNS4_4SM904GMMA28MMA_64x128x16_F32BF16BF16_SSILNSO_5MajorE0ELSQ_0ELNSO_7ScaleInE1ELSR_1EEEEEENS4_6LayoutINS5_IJNSA_ILi2EEESB_SB_EEENS5_IJSB_NSA_ILi0EEESX_EEEEENS5_IJNS4_10UnderscoreES10_S10_EEEEENS4_13SM90_TMA_LOADENS4_14ComposedLayoutINS4_7SwizzleILi3ELi4ELi3EEENS4_18smem_ptr_flag_bitsILi16EEENSU_INS5_IJNSA_ILi8EEESH_EEENS5_IJSH_SB_EEEEEEEvNS4_8identityES13_S1D_vS1E_EENS_8epilogue10collective6detail29Sm90TmaWarpSpecializedAdapterINS1H_15DefaultEpilogueISJ_SK_SK_NS1G_6thread17LinearCombinationISJ_Li1EffLNS1L_9ScaleType4KindE0ELNS_15FloatRoundStyleE2ESJ_EENS1_15EpilogueDefaultEEEEEvvEEEEvNT_6ParamsE,"ax",@progbits
	.align	128
.text._ZN7cutlass13device_kernelINS_4gemm6kernel13GemmUniversalIN4cute5tupleIJiiiiEEENS1_10collective13CollectiveMmaINS1_34MainloopSm90TmaGmmaWarpSpecializedILi7ENS5_IJNS4_1CILi1EEESB_SB_EEENS1_35KernelTmaWarpSpecializedCooperativeEEENS5_IJNSA_ILi256EEENSA_ILi128EEENSA_ILi64EEEEEENS_10bfloat16_tENS5_IJlSB_lEEESJ_SK_NS4_8TiledMMAINS4_8MMA_AtomIJNS4_4SM904GMMA28MMA_64x128x16_F32BF16BF16_SSILNSO_5MajorE0ELSQ_0ELNSO_7ScaleInE1ELSR_1EEEEEENS4_6LayoutINS5_IJNSA_ILi2EEESB_SB_EEENS5_IJSB_NSA_ILi0EEESX_EEEEENS5_IJNS4_10UnderscoreES10_S10_EEEEENS4_13SM90_TMA_LOADENS4_14ComposedLayoutINS4_7SwizzleILi3ELi4ELi3EEENS4_18smem_ptr_flag_bitsILi16EEENSU_INS5_IJNSA_ILi8EEESH_EEENS5_IJSH_SB_EEEEEEEvNS4_8identityES13_S1D_vS1E_EENS_8epilogue10collective6detail29Sm90TmaWarpSpecializedAdapterINS1H_15DefaultEpilogueISJ_SK_SK_NS1G_6thread17LinearCombinationISJ_Li1EffLNS1L_9ScaleType4KindE0ELNS_15FloatRoundStyleE2ESJ_EENS1_15EpilogueDefaultEEEEEvvEEEEvNT_6ParamsE:
        .type           _ZN7cutlass13device_kernelINS_4gemm6kernel13GemmUniversalIN4cute5tupleIJiiiiEEENS1_10collective13CollectiveMmaINS1_34MainloopSm90TmaGmmaWarpSpecializedILi7ENS5_IJNS4_1CILi1EEESB_SB_EEENS1_35KernelTmaWarpSpecializedCooperativeEEENS5_IJNSA_ILi256EEENSA_ILi128EEENSA_ILi64EEEEEENS_10bfloat16_tENS5_IJlSB_lEEESJ_SK_NS4_8TiledMMAINS4_8MMA_AtomIJNS4_4SM904GMMA28MMA_64x128x16_F32BF16BF16_SSILNSO_5MajorE0ELSQ_0ELNSO_7ScaleInE1ELSR_1EEEEEENS4_6LayoutINS5_IJNSA_ILi2EEESB_SB_EEENS5_IJSB_NSA_ILi0EEESX_EEEEENS5_IJNS4_10UnderscoreES10_S10_EEEEENS4_13SM90_TMA_LOADENS4_14ComposedLayoutINS4_7SwizzleILi3ELi4ELi3EEENS4_18smem_ptr_flag_bitsILi16EEENSU_INS5_IJNSA_ILi8EEESH_EEENS5_IJSH_SB_EEEEEEEvNS4_8identityES13_S1D_vS1E_EENS_8epilogue10collective6detail29Sm90TmaWarpSpecializedAdapterINS1H_15DefaultEpilogueISJ_SK_SK_NS1G_6thread17LinearCombinationISJ_Li1EffLNS1L_9ScaleType4KindE0ELNS_15FloatRoundStyleE2ESJ_EENS1_15EpilogueDefaultEEEEEvvEEEEvNT_6ParamsE,@function
        .size           _ZN7cutlass13device_kernelINS_4gemm6kernel13GemmUniversalIN4cute5tupleIJiiiiEEENS1_10collective13CollectiveMmaINS1_34MainloopSm90TmaGmmaWarpSpecializedILi7ENS5_IJNS4_1CILi1EEESB_SB_EEENS1_35KernelTmaWarpSpecializedCooperativeEEENS5_IJNSA_ILi256EEENSA_ILi128EEENSA_ILi64EEEEEENS_10bfloat16_tENS5_IJlSB_lEEESJ_SK_NS4_8TiledMMAINS4_8MMA_AtomIJNS4_4SM904GMMA28MMA_64x128x16_F32BF16BF16_SSILNSO_5MajorE0ELSQ_0ELNSO_7ScaleInE1ELSR_1EEEEEENS4_6LayoutINS5_IJNSA_ILi2EEESB_SB_EEENS5_IJSB_NSA_ILi0EEESX_EEEEENS5_IJNS4_10UnderscoreES10_S10_EEEEENS4_13SM90_TMA_LOADENS4_14ComposedLayoutINS4_7SwizzleILi3ELi4ELi3EEENS4_18smem_ptr_flag_bitsILi16EEENSU_INS5_IJNSA_ILi8EEESH_EEENS5_IJSH_SB_EEEEEEEvNS4_8identityES13_S1D_vS1E_EENS_8epilogue10collective6detail29Sm90TmaWarpSpecializedAdapterINS1H_15DefaultEpilogueISJ_SK_SK_NS1G_6thread17LinearCombinationISJ_Li1EffLNS1L_9ScaleType4KindE0ELNS_15FloatRoundStyleE2ESJ_EENS1_15EpilogueDefaultEEEEEvvEEEEvNT_6ParamsE,(.L_x_326 - _ZN7cutlass13device_kernelINS_4gemm6kernel13GemmUniversalIN4cute5tupleIJiiiiEEENS1_10collective13CollectiveMmaINS1_34MainloopSm90TmaGmmaWarpSpecializedILi7ENS5_IJNS4_1CILi1EEESB_SB_EEENS1_35KernelTmaWarpSpecializedCooperativeEEENS5_IJNSA_ILi256EEENSA_ILi128EEENSA_ILi64EEEEEENS_10bfloat16_tENS5_IJlSB_lEEESJ_SK_NS4_8TiledMMAINS4_8MMA_AtomIJNS4_4SM904GMMA28MMA_64x128x16_F32BF16BF16_SSILNSO_5MajorE0ELSQ_0ELNSO_7ScaleInE1ELSR_1EEEEEENS4_6LayoutINS5_IJNSA_ILi2EEESB_SB_EEENS5_IJSB_NSA_ILi0EEESX_EEEEENS5_IJNS4_10UnderscoreES10_S10_EEEEENS4_13SM90_TMA_LOADENS4_14ComposedLayoutINS4_7SwizzleILi3ELi4ELi3EEENS4_18smem_ptr_flag_bitsILi16EEENSU_INS5_IJNSA_ILi8EEESH_EEENS5_IJSH_SB_EEEEEEEvNS4_8identityES13_S1D_vS1E_EENS_8epilogue10collective6detail29Sm90TmaWarpSpecializedAdapterINS1H_15DefaultEpilogueISJ_SK_SK_NS1G_6thread17LinearCombinationISJ_Li1EffLNS1L_9ScaleType4KindE0ELNS_15FloatRoundStyleE2ESJ_EENS1_15EpilogueDefaultEEEEEvvEEEEvNT_6ParamsE)
        .other          _ZN7cutlass13device_kernelINS_4gemm6kernel13GemmUniversalIN4cute5tupleIJiiiiEEENS1_10collective13CollectiveMmaINS1_34MainloopSm90TmaGmmaWarpSpecializedILi7ENS5_IJNS4_1CILi1EEESB_SB_EEENS1_35KernelTmaWarpSpecializedCooperativeEEENS5_IJNSA_ILi256EEENSA_ILi128EEENSA_ILi64EEEEEENS_10bfloat16_tENS5_IJlSB_lEEESJ_SK_NS4_8TiledMMAINS4_8MMA_AtomIJNS4_4SM904GMMA28MMA_64x128x16_F32BF16BF16_SSILNSO_5MajorE0ELSQ_0ELNSO_7ScaleInE1ELSR_1EEEEEENS4_6LayoutINS5_IJNSA_ILi2EEESB_SB_EEENS5_IJSB_NSA_ILi0EEESX_EEEEENS5_IJNS4_10UnderscoreES10_S10_EEEEENS4_13SM90_TMA_LOADENS4_14ComposedLayoutINS4_7SwizzleILi3ELi4ELi3EEENS4_18smem_ptr_flag_bitsILi16EEENSU_INS5_IJNSA_ILi8EEESH_EEENS5_IJSH_SB_EEEEEEEvNS4_8identityES13_S1D_vS1E_EENS_8epilogue10collective6detail29Sm90TmaWarpSpecializedAdapterINS1H_15DefaultEpilogueISJ_SK_SK_NS1G_6thread17LinearCombinationISJ_Li1EffLNS1L_9ScaleType4KindE0ELNS_15FloatRoundStyleE2ESJ_EENS1_15EpilogueDefaultEEEEEvvEEEEvNT_6ParamsE,@"STO_CUDA_ENTRY STV_DEFAULT"
_ZN7cutlass13device_kernelINS_4gemm6kernel13GemmUniversalIN4cute5tupleIJiiiiEEENS1_10collective13CollectiveMmaINS1_34MainloopSm90TmaGmmaWarpSpecializedILi7ENS5_IJNS4_1CILi1EEESB_SB_EEENS1_35KernelTmaWarpSpecializedCooperativeEEENS5_IJNSA_ILi256EEENSA_ILi128EEENSA_ILi64EEEEEENS_10bfloat16_tENS5_IJlSB_lEEESJ_SK_NS4_8TiledMMAINS4_8MMA_AtomIJNS4_4SM904GMMA28MMA_64x128x16_F32BF16BF16_SSILNSO_5MajorE0ELSQ_0ELNSO_7ScaleInE1ELSR_1EEEEEENS4_6LayoutINS5_IJNSA_ILi2EEESB_SB_EEENS5_IJSB_NSA_ILi0EEESX_EEEEENS5_IJNS4_10UnderscoreES10_S10_EEEEENS4_13SM90_TMA_LOADENS4_14ComposedLayoutINS4_7SwizzleILi3ELi4ELi3EEENS4_18smem_ptr_flag_bitsILi16EEENSU_INS5_IJNSA_ILi8EEESH_EEENS5_IJSH_SB_EEEEEEEvNS4_8identityES13_S1D_vS1E_EENS_8epilogue10collective6detail29Sm90TmaWarpSpecializedAdapterINS1H_15DefaultEpilogueISJ_SK_SK_NS1G_6thread17LinearCombinationISJ_Li1EffLNS1L_9ScaleType4KindE0ELNS_15FloatRoundStyleE2ESJ_EENS1_15EpilogueDefaultEEEEEvvEEEEvNT_6ParamsE:
[----:B------:R-:W0:Y:S01]  /*0000*/  LDC R1, c[0x0][0x28] ;  /* 0x00000a00ff017b82 */ /* 0x000e220000000800 */
[----:B------:R-:W1:Y:S01]  /*0010*/  S2R R18, SR_TID.X ;  /* 0x0000000000127919 */ /* 0x000e620000002100 */
[----:B------:R-:W-:Y:S01]  /*0020*/  ELECT P0, URZ, PT ;  /* 0x00000000003f782f */ /* 0x000fe20003800000 */
[----:B------:R-:W-:Y:S01]  /*0030*/  BSSY B0, `(.L_x_0) ;  /* 0x000000f000007945 */ /* 0x000fe20003800000 */
[--C-:B-1----:R-:W-:Y:S02]  /*0040*/  SHF.R.U32.HI R0, RZ, 0x5, R18.reuse ;  /* 0x00000005ff007819 */ /* 0x102fe40000011612 */
[----:B------:R-:W-:-:S03]  /*0050*/  SHF.R.U32.HI R22, RZ, 0x7, R18 ;  /* 0x00000007ff167819 */ /* 0x000fc60000011612 */
[----:B------:R-:W1:Y:S04]  /*0060*/  SHFL.IDX PT, R5, R0, RZ, 0x1f ;  /* 0x00001fff00057589 */ /* 0x000e6800000e0000 */
[----:B------:R2:W3:Y:S01]  /*0070*/  SHFL.IDX PT, R8, R22, RZ, 0x1f ;  /* 0x00001fff16087589 */ /* 0x0004e200000e0000 */
[----:B-1----:R-:W-:-:S13]  /*0080*/  ISETP.NE.OR P0, PT, R5, RZ, !P0 ;  /* 0x000000ff0500720c */ /* 0x002fda0004705670 */
[----:B0-23--:R-:W-:Y:S05]  /*0090*/  @P0 BRA `(.L_x_1) ;  /* 0x0000000000200947 */ /* 0x00dfea0003800000 */
[----:B------:R-:W-:Y:S02]  /*00a0*/  ULDC.64 UR4, c[0x0][0x198] ;  /* 0x0000660000047ab9 */ /* 0x000fe40000000a00 */
[----:B------:R-:W-:Y:S02]  /*00b0*/  UIADD3 UR6, UP0, UR4, 0xf0, URZ ;  /* 0x000000f004067890 */ /* 0x000fe4000ff1e03f */
[----:B------:R-:W-:Y:S02]  /*00c0*/  UIADD3 UR4, UP1, UR4, 0x1f0, URZ ;  /* 0x000001f004047890 */ /* 0x000fe4000ff3e03f */
[----:B------:R-:W-:Y:S02]  /*00d0*/  UIADD3.X UR7, URZ, UR5, URZ, UP0, !UPT ;  /* 0x000000053f077290 */ /* 0x000fe400087fe43f */
[----:B------:R-:W-:-:S07]  /*00e0*/  UIADD3.X UR5, URZ, UR5, URZ, UP1, !UPT ;  /* 0x000000053f057290 */ /* 0x000fce0008ffe43f */
[----:B------:R0:W-:Y:S02]  /*00f0*/  UTMACCTL.PF [UR6] ;  /* 0x00000000060079b9 */ /* 0x0001e40008040000 */
[----:B------:R0:W-:Y:S02]  /*0100*/  UTMACCTL.PF [UR4] ;  /* 0x00000000040079b9 */ /* 0x0001e40008040000 */
[----:B0-----:R-:W-:Y:S01]  /*0110*/  NOP ;  /* 0x0000000000007918 */ /* 0x001fe20000000000 */
.L_x_1:
[----:B------:R-:W-:Y:S05]  /*0120*/  BSYNC B0 ;  /* 0x0000000000007941 */ /* 0x000fea0003800000 */
.L_x_0:
[----:B------:R-:W0:Y:S02]  /*0130*/  SHFL.IDX PT, R2, R0, RZ, 0x1f ;  /* 0x00001fff00027589 */ /* 0x000e2400000e0000 */
[----:B0-----:R-:W-:-:S13]  /*0140*/  ISETP.NE.AND P0, PT, R2, RZ, PT ;  /* 0x000000ff0200720c */ /* 0x001fda0003f05270 */
[----:B------:R-:W-:Y:S05]  /*0150*/  @P0 BRA `(.L_x_2) ;  /* 0x0000000000700947 */ /* 0x000fea0003800000 */
[----:B------:R-:W0:Y:S01]  /*0160*/  S2UR UR8, SR_CgaCtaId ;  /* 0x00000000000879c3 */ /* 0x000e220000008800 */
[----:B------:R-:W-:Y:S01]  /*0170*/  UMOV UR4, 0x400 ;  /* 0x0000040000047882 */ /* 0x000fe20000000000 */
[----:B------:R-:W-:Y:S01]  /*0180*/  UMOV UR5, 0x1 ;  /* 0x0000000100057882 */ /* 0x000fe20000000000 */
[----:B------:R-:W-:Y:S01]  /*0190*/  UMOV UR6, 0x100 ;  /* 0x0000010000067882 */ /* 0x000fe20000000000 */
[----:B------:R-:W-:Y:S01]  /*01a0*/  ELECT P0, URZ, PT ;  /* 0x00000000003f782f */ /* 0x000fe20003800000 */
[----:B------:R-:W-:-:S04]  /*01b0*/  UIADD3 UR6, -UR6, 0x100000, URZ ;  /* 0x0010000006067890 */ /* 0x000fc8000fffe13f */
[----:B------:R-:W-:Y:S02]  /*01c0*/  USHF.L.U32 UR7, UR6, 0xb, URZ ;  /* 0x0000000b06077899 */ /* 0x000fe4000800063f */
[----:B------:R-:W-:Y:S02]  /*01d0*/  USHF.L.U32 UR6, UR6, 0x1, URZ ;  /* 0x0000000106067899 */ /* 0x000fe4000800063f */
[----:B0-----:R-:W-:Y:S02]  /*01e0*/  ULEA UR8, UR8, UR4, 0x18 ;  /* 0x0000000408087291 */ /* 0x001fe4000f8ec03f */
[----:B------:R-:W-:-:S04]  /*01f0*/  UIADD3 UR4, -UR5, 0x100000, URZ ;  /* 0x0010000005047890 */ /* 0x000fc8000fffe13f */
[----:B------:R-:W-:Y:S02]  /*0200*/  USHF.L.U32 UR5, UR4, 0xb, URZ ;  /* 0x0000000b04057899 */ /* 0x000fe4000800063f */
[----:B------:R-:W-:Y:S01]  /*0210*/  USHF.L.U32 UR4, UR4, 0x1, URZ ;  /* 0x0000000104047899 */ /* 0x000fe2000800063f */
[----:B------:R-:W0:Y:S11]  /*0220*/  FENCE.VIEW.ASYNC.S ;  /* 0x00000000000073c6 */ /* 0x000e360000000000 */
[----:B0-----:R0:W1:Y:S01]  /*0230*/  SYNCS.EXCH.64 URZ, [UR8], UR4 ;  /* 0x00000004083f75b2 */ /* 0x0010620008000100 */
[----:B------:R0:W2:Y:S01]  /*0240*/  SYNCS.EXCH.64 URZ, [UR8+0x38], UR6 ;  /* 0x00003806083f75b2 */ /* 0x0000a20008000100 */
[----:B------:R0:W3:Y:S01]  /*0250*/  SYNCS.EXCH.64 URZ, [UR8+0x8], UR4 ;  /* 0x00000804083f75b2 */ /* 0x0000e20008000100 */
[----:B------:R0:W4:Y:S01]  /*0260*/  SYNCS.EXCH.64 URZ, [UR8+0x40], UR6 ;  /* 0x00004006083f75b2 */ /* 0x0001220008000100 */
[----:B------:R0:W0:Y:S01]  /*0270*/  SYNCS.EXCH.64 URZ, [UR8+0x10], UR4 ;  /* 0x00001004083f75b2 */ /* 0x0000220008000100 */
        /* <DEDUP_REMOVED lines=9> */
[----:B------:R-:W-:Y:S01]  /*0310*/  NOP ;  /* 0x0000000000007918 */ /* 0x000fe20000000000 */
.L_x_2:
[----:B------:R-:W5:Y:S01]  /*0320*/  SHFL.IDX PT, R0, R0, RZ, 0x1f ;  /* 0x00001fff00007589 */ /* 0x000f6200000e0000 */
[----:B------:R-:W-:Y:S01]  /*0330*/  ELECT P0, URZ, PT ;  /* 0x00000000003f782f */ /* 0x000fe20003800000 */
[----:B------:R-:W1:Y:S01]  /*0340*/  LDC R2, c[0x0][0x65c] ;  /* 0x00019700ff027b82 */ /* 0x000e620000000800 */
[----:B------:R-:W-:Y:S01]  /*0350*/  SHF.R.S32.HI R6, RZ, 0x1f, R5 ;  /* 0x0000001fff067819 */ /* 0x000fe20000011405 */
[----:B------:R-:W2:Y:S01]  /*0360*/  S2R R3, SR_CTAID.Y ;  /* 0x0000000000037919 */ /* 0x000ea20000002600 */
[----:B0-----:R-:W-:Y:S01]  /*0370*/  UMOV UR4, 0x20 ;  /* 0x0000002000047882 */ /* 0x001fe20000000000 */
[----:B------:R-:W-:Y:S01]  /*0380*/  ISETP.NE.AND P2, PT, R8, RZ, PT ;  /* 0x000000ff0800720c */ /* 0x000fe20003f45270 */
[----:B------:R-:W-:Y:S01]  /*0390*/  NOP ;  /* 0x0000000000007918 */ /* 0x000fe20000000000 */
[----:B------:R-:W0:Y:S01]  /*03a0*/  S2R R4, SR_CTAID.X ;  /* 0x0000000000047919 */ /* 0x000e220000002500 */
[----:B------:R-:W-:Y:S01]  /*03b0*/  LEA.HI R6, R6, R5, RZ, 0x2 ;  /* 0x0000000506067211 */ /* 0x000fe200078f10ff */
[----:B------:R-:W-:Y:S01]  /*03c0*/  NOP ;  /* 0x0000000000007918 */ /* 0x000fe20000000000 */
[----:B-----5:R-:W-:-:S02]  /*03d0*/  ISETP.NE.OR P0, PT, R0, RZ, !P0 ;  /* 0x000000ff0000720c */ /* 0x020fc40004705670 */
[----:B-1----:R-:W-:-:S04]  /*03e0*/  ISETP.NE.AND P3, PT, R2, 0x1, PT ;  /* 0x000000010200780c */ /* 0x002fc80003f65270 */
[----:B------:R-:W-:Y:S02]  /*03f0*/  P2R R0, PR, RZ, 0x8 ;  /* 0x00000008ff007803 */ /* 0x000fe40000000000 */
[----:B------:R-:W-:-:S05]  /*0400*/  LOP3.LUT R0, R6, 0xfffffffc, RZ, 0xc0, !PT ;  /* 0xfffffffc06007812 */ /* 0x000fca00078ec0ff */
[----:B------:R-:W-:Y:S01]  /*0410*/  VOTEU.ALL UP0, P0 ;  /* 0x00000000003f7886 */ /* 0x000fe20000000000 */
[----:B------:R-:W-:Y:S01]  /*0420*/  IMAD.IADD R0, R5, 0x1, -R0 ;  /* 0x0000000105007824 */ /* 0x000fe200078e0a00 */
[----:B------:R-:W0:Y:S01]  /*0430*/  @P3 LDC R17, c[0x0][0x10] ;  /* 0x00000400ff113b82 */ /* 0x000e220000000800 */
[----:B------:R-:W-:Y:S01]  /*0440*/  VOTEU.ALL UP1, P0 ;  /* 0x00000000003f7886 */ /* 0x000fe20000020000 */
[----:B--2---:R-:W-:Y:S01]  /*0450*/  @P3 IMAD.MOV.U32 R6, RZ, RZ, R3 ;  /* 0x000000ffff063224 */ /* 0x004fe200078e0003 */
[----:B------:R-:W-:Y:S01]  /*0460*/  @!UP0 UMOV UR6, 0x400 ;  /* 0x0000040000068882 */ /* 0x000fe20000000000 */
[----:B------:R-:W-:-:S04]  /*0470*/  @!UP0 UIADD3 UR4, -UR4, 0x100000, URZ ;  /* 0x0010000004048890 */ /* 0x000fc8000fffe13f */
[----:B------:R-:W-:Y:S02]  /*0480*/  @!UP0 USHF.L.U32 UR5, UR4, 0xb, URZ ;  /* 0x0000000b04058899 */ /* 0x000fe4000800063f */
[----:B------:R-:W-:Y:S01]  /*0490*/  @!UP0 USHF.L.U32 UR4, UR4, 0x1, URZ ;  /* 0x0000000104048899 */ /* 0x000fe2000800063f */
[----:B------:R-:W-:Y:S02]  /*04a0*/  @P3 IMAD.MOV.U32 R7, RZ, RZ, RZ ;  /* 0x000000ffff073224 */ /* 0x000fe400078e00ff */
[----:B------:R-:W-:Y:S01]  /*04b0*/  IMAD.MOV.U32 R5, RZ, RZ, RZ ;  /* 0x000000ffff057224 */ /* 0x000fe200078e00ff */
[----:B------:R-:W1:Y:S01]  /*04c0*/  @!UP0 S2UR UR7, SR_CgaCtaId ;  /* 0x00000000000789c3 */ /* 0x000e620000008800 */
[----:B------:R-:W-:-:S07]  /*04d0*/  @P3 IMAD.MOV.U32 R11, RZ, RZ, RZ ;  /* 0x000000ffff0b3224 */ /* 0x000fce00078e00ff */
[----:B------:R-:W2:Y:S01]  /*04e0*/  @!P3 LDC R9, c[0x0][0xc] ;  /* 0x00000300ff09bb82 */ /* 0x000ea20000000800 */
[----:B0-----:R-:W-:-:S04]  /*04f0*/  @P3 IMAD.WIDE.U32 R16, R4, R17, R6 ;  /* 0x0000001104103225 */ /* 0x001fc800078e0006 */
[----:B------:R-:W-:Y:S01]  /*0500*/  @P3 IMAD.IADD R17, R17, 0x1, R11 ;  /* 0x0000000111113824 */ /* 0x000fe200078e020b */
[----:B-1----:R-:W-:Y:S01]  /*0510*/  @!UP0 ULEA UR6, UR7, UR6, 0x18 ;  /* 0x0000000607068291 */ /* 0x002fe2000f8ec03f */
[----:B------:R-:W-:Y:S01]  /*0520*/  VOTEU.ALL UP0, P0 ;  /* 0x00000000003f7886 */ /* 0x000fe20000000000 */
[----:B------:R-:W-:-:S04]  /*0530*/  ISETP.NE.AND P0, PT, R0, 0x3, PT ;  /* 0x000000030000780c */ /* 0x000fc80003f05270 */
[----:B------:R-:W-:Y:S01]  /*0540*/  ISETP.EQ.OR P0, PT, R0, RZ, !P0 ;  /* 0x000000ff0000720c */ /* 0x000fe20004702670 */
[----:B--2---:R-:W-:-:S03]  /*0550*/  @!P3 IMAD.WIDE.U32 R6, R9, R3, R4 ;  /* 0x000000030906b225 */ /* 0x004fc600078e0004 */
[C---:B------:R-:W-:Y:S01]  /*0560*/  ISETP.EQ.AND P0, PT, R8.reuse, RZ, P0 ;  /* 0x000000ff0800720c */ /* 0x040fe20000702270 */
[----:B------:R-:W-:Y:S01]  /*0570*/  VIADD R8, R8, 0xffffffff ;  /* 0xffffffff08087836 */ /* 0x000fe20000000000 */
[----:B------:R-:W0:Y:S02]  /*0580*/  FENCE.VIEW.ASYNC.S ;  /* 0x00000000000073c6 */ /* 0x000e240000000000 */
[----:B0-----:R0:W3:Y:S01]  /*0590*/  @!UP0 SYNCS.EXCH.64 URZ, [UR6+0x80], UR4 ;  /* 0x00008004063f85b2 */ /* 0x0010e20008000100 */
[----:B------:R-:W-:Y:S01]  /*05a0*/  @!P3 IMAD.MOV.U32 R16, RZ, RZ, R6 ;  /* 0x000000ffff10b224 */ /* 0x000fe200078e0006 */
[----:B------:R-:W-:Y:S01]  /*05b0*/  SEL R19, RZ, 0x1, !P0 ;  /* 0x00000001ff137807 */ /* 0x000fe20004000000 */
[----:B------:R-:W-:Y:S01]  /*05c0*/  @!P3 IMAD.MOV.U32 R17, RZ, RZ, R7 ;  /* 0x000000ffff11b224 */ /* 0x000fe200078e0007 */
[----:B------:R-:W-:-:S04]  /*05d0*/  ISETP.GE.U32.AND P1, PT, R8, 0x2, PT ;  /* 0x000000020800780c */ /* 0x000fc80003f26070 */
[----:B------:R-:W-:Y:S01]  /*05e0*/  SEL R19, R19, 0x2, P1 ;  /* 0x0000000213137807 */ /* 0x000fe20000800000 */
[----:B------:R0:W3:Y:S01]  /*05f0*/  @!UP1 SYNCS.EXCH.64 URZ, [UR6+0x88], UR4 ;  /* 0x00008804063f95b2 */ /* 0x0000e20008000100 */
[----:B------:R-:W-:Y:S01]  /*0600*/  NOP ;  /* 0x0000000000007918 */ /* 0x000fe20000000000 */
[----:B---34-:R-:W-:Y:S06]  /*0610*/  BAR.SYNC.DEFER_BLOCKING 0x0 ;  /* 0x0000000000007b1d */ /* 0x018fec0000010000 */
[----:B------:R-:W-:Y:S05]  /*0620*/  @!P2 BRA `(.L_x_3) ;  /* 0x000000a40094a947 */ /* 0x000fea0003800000 */
[----:B------:R-:W-:-:S13]  /*0630*/  ISETP.GT.U32.AND P0, PT, R8, 0x1, PT ;  /* 0x000000010800780c */ /* 0x000fda0003f04070 */
[----:B0-----:R-:W-:Y:S05]  /*0640*/  @P0 EXIT ;  /* 0x000000000000094d */ /* 0x001fea0003800000 */
[----:B------:R-:W-:Y:S01]  /*0650*/  ULDC.64 UR4, c[0x0][0x650] ;  /* 0x0001940000047ab9 */ /* 0x000fe20000000a00 */
[----:B------:R-:W-:Y:S01]  /*0660*/  PRMT R0, RZ, 0x7610, R0 ;  /* 0x00007610ff007816 */ /* 0x000fe20000000000 */
[----:B------:R-:W-:Y:S01]  /*0670*/  IMAD.MOV.U32 R152, RZ, RZ, -0x1 ;  /* 0xffffffffff987424 */ /* 0x000fe200078e00ff */
[----:B------:R-:W-:Y:S01]  /*0680*/  ISETP.GE.U32.AND P0, PT, R16, UR4, PT ;  /* 0x0000000410007c0c */ /* 0x000fe2000bf06070 */
[----:B------:R-:W-:Y:S01]  /*0690*/  IMAD.MOV.U32 R23, RZ, RZ, -0x1 ;  /* 0xffffffffff177424 */ /* 0x000fe200078e00ff */
[----:B------:R-:W-:Y:S02]  /*06a0*/  MOV R153, 0xffffffff ;  /* 0xffffffff00997802 */ /* 0x000fe40000000f00 */
[----:B------:R-:W-:-:S13]  /*06b0*/  ISETP.GE.U32.AND.EX P0, PT, R17, UR5, PT, P0 ;  /* 0x0000000511007c0c */ /* 0x000fda000bf06100 */
[----:B------:R-:W-:Y:S05]  /*06c0*/  @P0 BRA `(.L_x_4) ;  /* 0x0000000400540947 */ /* 0x000fea0003800000 */
[----:B------:R-:W0:Y:S01]  /*06d0*/  LDC.64 R14, c[0x0][0x628] ;  /* 0x00018a00ff0e7b82 */ /* 0x000e220000000a00 */
[----:B------:R-:W-:Y:S02]  /*06e0*/  IMAD.MOV.U32 R6, RZ, RZ, R16 ;  /* 0x000000ffff067224 */ /* 0x000fe400078e0010 */
[----:B------:R-:W-:-:S05]  /*06f0*/  IMAD.MOV.U32 R7, RZ, RZ, R17 ;  /* 0x000000ffff077224 */ /* 0x000fca00078e0011 */
[----:B------:R-:W1:Y:S08]  /*0700*/  LDC R0, c[0x0][0x630] ;  /* 0x00018c00ff007b82 */ /* 0x000e700000000800 */
[----:B------:R-:W2:Y:S01]  /*0710*/  LDC.64 R20, c[0x0][0x620] ;  /* 0x00018800ff147b82 */ /* 0x000ea20000000a00 */
[----:B0-----:R-:W-:-:S04]  /*0720*/  ISETP.NE.U32.AND P0, PT, R14, RZ, PT ;  /* 0x000000ff0e00720c */ /* 0x001fc80003f05070 */
[----:B------:R-:W-:-:S13]  /*0730*/  ISETP.NE.AND.EX P0, PT, R15, RZ, PT, P0 ;  /* 0x000000ff0f00720c */ /* 0x000fda0003f05300 */
[----:B-12---:R-:W-:Y:S05]  /*0740*/  @!P0 BRA `(.L_x_5) ;  /* 0x0000000000288947 */ /* 0x006fea0003800000 */
[----:B------:R-:W0:Y:S02]  /*0750*/  LDC R11, c[0x0][0x634] ;  /* 0x00018d00ff0b7b82 */ /* 0x000e240000000800 */
[----:B0-----:R-:W-:-:S05]  /*0760*/  IADD3 R11, P0, R16, R11, RZ ;  /* 0x0000000b100b7210 */ /* 0x001fca0007f1e0ff */
[----:B------:R-:W-:-:S04]  /*0770*/  IMAD.X R13, RZ, RZ, R17, P0 ;  /* 0x000000ffff0d7224 */ /* 0x000fc800000e0611 */
[----:B------:R-:W-:-:S04]  /*0780*/  IMAD.WIDE.U32 R6, R13, R14, RZ ;  /* 0x0000000e0d067225 */ /* 0x000fc800078e00ff */
[----:B------:R-:W-:-:S04]  /*0790*/  IMAD.WIDE.U32 R8, P0, R11, R15, R6 ;  /* 0x0000000f0b087225 */ /* 0x000fc80007800006 */
[----:B------:R-:W-:-:S04]  /*07a0*/  IMAD.WIDE.U32 R6, R11, R14, RZ ;  /* 0x0000000e0b067225 */ /* 0x000fc800078e00ff */
[----:B------:R-:W-:Y:S01]  /*07b0*/  IMAD.X R11, RZ, RZ, RZ, P0 ;  /* 0x000000ffff0b7224 */ /* 0x000fe200000e06ff */
[----:B------:R-:W-:Y:S01]  /*07c0*/  IADD3 RZ, P0, R7, R8, RZ ;  /* 0x0000000807ff7210 */ /* 0x000fe20007f1e0ff */
[----:B------:R-:W-:-:S04]  /*07d0*/  IMAD.MOV.U32 R10, RZ, RZ, R9 ;  /* 0x000000ffff0a7224 */ /* 0x000fc800078e0009 */
[----:B------:R-:W-:-:S08]  /*07e0*/  IMAD.WIDE.U32.X R6, R13, R15, R10, P0 ;  /* 0x0000000f0d067225 */ /* 0x000fd000000e040a */
.L_x_5:
[-CC-:B------:R-:W-:Y:S01]  /*07f0*/  SHF.R.U64 R23, R6, R0.reuse, R7.reuse ;  /* 0x0000000006177219 */ /* 0x180fe20000001207 */
[----:B------:R-:W0:Y:S01]  /*0800*/  LDC R10, c[0x0][0x618] ;  /* 0x00018600ff0a7b82 */ /* 0x000e220000000800 */
[----:B------:R-:W-:Y:S01]  /*0810*/  SHF.R.U32.HI R5, RZ, R0, R7 ;  /* 0x00000000ff057219 */ /* 0x000fe20000011607 */
[----:B------:R-:W-:Y:S01]  /*0820*/  ULDC UR4, c[0x0][0x150] ;  /* 0x0000540000047ab9 */ /* 0x000fe20000000800 */
[----:B------:R-:W-:Y:S02]  /*0830*/  IADD3 R9, P0, RZ, -R23, RZ ;  /* 0x80000017ff097210 */ /* 0x000fe40007f1e0ff */
[----:B------:R-:W-:-:S03]  /*0840*/  I2FP.F32.U32 R0, R4 ;  /* 0x0000000400007245 */ /* 0x000fc60000201000 */
[----:B------:R-:W1:Y:S01]  /*0850*/  LDC.64 R28, c[0x0][0x640] ;  /* 0x00019000ff1c7b82 */ /* 0x000e620000000a00 */
[----:B------:R-:W-:Y:S02]  /*0860*/  IMAD.X R11, RZ, RZ, ~R5, P0 ;  /* 0x000000ffff0b7224 */ /* 0x000fe400000e0e05 */
[----:B------:R-:W-:Y:S01]  /*0870*/  FMUL R0, R0, UR4 ;  /* 0x0000000400007c20 */ /* 0x000fe20008400000 */
[----:B------:R-:W-:Y:S01]  /*0880*/  IMAD.WIDE.U32 R6, R9, R20, R16 ;  /* 0x0000001409067225 */ /* 0x000fe200078e0010 */
[----:B------:R-:W-:-:S03]  /*0890*/  ULDC UR4, c[0x0][0x154] ;  /* 0x0000550000047ab9 */ /* 0x000fc60000000800 */
[----:B------:R-:W-:Y:S01]  /*08a0*/  IMAD R8, R11, R20, RZ ;  /* 0x000000140b087224 */ /* 0x000fe200078e02ff */
[----:B------:R-:W2:Y:S01]  /*08b0*/  LDC R5, c[0x0][0x144] ;  /* 0x00005100ff057b82 */ /* 0x000ea20000000800 */
[----:B------:R-:W3:Y:S02]  /*08c0*/  F2I.U32.TRUNC.NTZ R0, R0 ;  /* 0x0000000000007305 */ /* 0x000ee4000020f000 */
[----:B------:R-:W-:-:S04]  /*08d0*/  IMAD R9, R9, R21, R8 ;  /* 0x0000001509097224 */ /* 0x000fc800078e0208 */
[----:B------:R-:W-:Y:S01]  /*08e0*/  IMAD.IADD R7, R7, 0x1, R9 ;  /* 0x0000000107077824 */ /* 0x000fe200078e0209 */
[----:B------:R-:W4:Y:S01]  /*08f0*/  LDC R12, c[0x0][0x608] ;  /* 0x00018200ff0c7b82 */ /* 0x000f220000000800 */
[----:B------:R-:W-:-:S03]  /*0900*/  IMAD.MOV.U32 R9, RZ, RZ, -0x1 ;  /* 0xffffffffff097424 */ /* 0x000fc600078e00ff */
[-CC-:B0-----:R-:W-:Y:S02]  /*0910*/  SHF.R.U64 R20, R6, R10.reuse, R7.reuse ;  /* 0x0000000a06147219 */ /* 0x181fe40000001207 */
[----:B------:R-:W-:Y:S02]  /*0920*/  I2FP.F32.U32 R6, R3 ;  /* 0x0000000300067245 */ /* 0x000fe40000201000 */
[----:B------:R-:W0:Y:S01]  /*0930*/  LDC R26, c[0x0][0x658] ;  /* 0x00019600ff1a7b82 */ /* 0x000e220000000800 */
[----:B-1----:R-:W-:Y:S01]  /*0940*/  ISETP.NE.U32.AND P0, PT, R28, RZ, PT ;  /* 0x000000ff1c00720c */ /* 0x002fe20003f05070 */
[----:B---3--:R-:W-:Y:S01]  /*0950*/  IMAD.MOV R8, RZ, RZ, -R0 ;  /* 0x000000ffff087224 */ /* 0x008fe200078e0a00 */
[----:B------:R-:W-:Y:S01]  /*0960*/  SHF.R.U32.HI R7, RZ, R10, R7 ;  /* 0x0000000aff077219 */ /* 0x000fe20000011607 */
[----:B------:R-:W-:Y:S01]  /*0970*/  FMUL R6, R6, UR4 ;  /* 0x0000000406067c20 */ /* 0x000fe20008400000 */
[----:B------:R-:W-:-:S03]  /*0980*/  ISETP.NE.AND.EX P0, PT, R29, RZ, PT, P0 ;  /* 0x000000ff1d00720c */ /* 0x000fc60003f05300 */
[----:B------:R-:W1:Y:S01]  /*0990*/  LDC R14, c[0x0][0x148] ;  /* 0x00005200ff0e7b82 */ /* 0x000e620000000800 */
[----:B--2---:R-:W-:-:S07]  /*09a0*/  IMAD R0, R5, R8, R4 ;  /* 0x0000000805007224 */ /* 0x004fce00078e0204 */
[----:B------:R-:W2:Y:S01]  /*09b0*/  LDC R24, c[0x0][0x600] ;  /* 0x00018000ff187b82 */ /* 0x000ea20000000800 */
[-CC-:B----4-:R-:W-:Y:S02]  /*09c0*/  SHF.R.U64 R30, R20, R12.reuse, R7.reuse ;  /* 0x0000000c141e7219 */ /* 0x190fe40000001207 */
[----:B------:R-:W-:Y:S02]  /*09d0*/  SHF.R.U32.HI R5, RZ, R12, R7 ;  /* 0x0000000cff057219 */ /* 0x000fe40000011607 */
[----:B------:R3:W4:Y:S01]  /*09e0*/  F2I.U32.TRUNC.NTZ R12, R6 ;  /* 0x00000006000c7305 */ /* 0x000722000020f000 */
[----:B------:R-:W-:Y:S02]  /*09f0*/  MOV R7, 0x1 ;  /* 0x0000000100077802 */ /* 0x000fe40000000f00 */
[----:B------:R-:W1:Y:S01]  /*0a00*/  LDC R15, c[0x0][0x648] ;  /* 0x00019200ff0f7b82 */ /* 0x000e620000000800 */
[-C--:B0-----:R-:W-:Y:S02]  /*0a10*/  SHF.L.U32 R4, R9, R26.reuse, RZ ;  /* 0x0000001a09047219 */ /* 0x081fe400000006ff */
[----:B------:R-:W-:-:S02]  /*0a20*/  SHF.R.U64 R32, R30, R26, R5 ;  /* 0x0000001a1e207219 */ /* 0x000fc40000001205 */
[----:B------:R-:W-:Y:S02]  /*0a30*/  LOP3.LUT R11, RZ, R4, RZ, 0x33, !PT ;  /* 0x00000004ff0b7212 */ /* 0x000fe400078e33ff */
[-C--:B------:R-:W-:Y:S01]  /*0a40*/  SHF.R.U32.HI R5, RZ, R26.reuse, R5 ;  /* 0x0000001aff057219 */ /* 0x080fe20000011605 */
[----:B------:R-:W0:Y:S01]  /*0a50*/  LDC R21, c[0x0][0x638] ;  /* 0x00018e00ff157b82 */ /* 0x000e220000000800 */
[----:B------:R-:W-:Y:S01]  /*0a60*/  SHF.L.U32 R10, R7, R26, RZ ;  /* 0x0000001a070a7219 */ /* 0x000fe200000006ff */
[----:B------:R-:W-:-:S06]  /*0a70*/  IMAD.MOV.U32 R4, RZ, RZ, R32 ;  /* 0x000000ffff047224 */ /* 0x000fcc00078e0020 */
[----:B------:R-:W0:Y:S01]  /*0a80*/  LDC R152, c[0x0][0x610] ;  /* 0x00018400ff987b82 */ /* 0x000e220000000800 */
[----:B---34-:R-:W-:Y:S05]  /*0a90*/  @!P0 BRA `(.L_x_6) ;  /* 0x0000000000288947 */ /* 0x018fea0003800000 */
[----:B------:R-:W3:Y:S02]  /*0aa0*/  LDC R9, c[0x0][0x64c] ;  /* 0x00019300ff097b82 */ /* 0x000ee40000000800 */
[----:B---3--:R-:W-:-:S05]  /*0ab0*/  IADD3 R9, P0, R32, R9, RZ ;  /* 0x0000000920097210 */ /* 0x008fca0007f1e0ff */
        /* <DEDUP_REMOVED lines=8> */
.L_x_6:
[----:B-1----:R-:W-:Y:S01]  /*0b40*/  SHF.R.U64 R4, R4, R15, R5 ;  /* 0x0000000f04047219 */ /* 0x002fe20000001205 */
[----:B--2---:R-:W-:Y:S01]  /*0b50*/  VIADD R5, R24, 0xffffffff ;  /* 0xffffffff18057836 */ /* 0x004fe20000000000 */
[----:B------:R-:W-:Y:S01]  /*0b60*/  LOP3.LUT R11, R30, R11, RZ, 0xc0, !PT ;  /* 0x0000000b1e0b7212 */ /* 0x000fe200078ec0ff */
[----:B------:R-:W-:Y:S02]  /*0b70*/  IMAD.MOV R12, RZ, RZ, -R12 ;  /* 0x000000ffff0c7224 */ /* 0x000fe400078e0a0c */
[----:B------:R-:W-:Y:S01]  /*0b80*/  IMAD.MOV R6, RZ, RZ, -R4 ;  /* 0x000000ffff067224 */ /* 0x000fe200078e0a04 */
[----:B------:R-:W-:Y:S01]  /*0b90*/  LOP3.LUT R5, R20, R5, RZ, 0xc0, !PT ;  /* 0x0000000514057212 */ /* 0x000fe200078ec0ff */
[----:B------:R-:W-:Y:S02]  /*0ba0*/  @P3 IMAD R0, R14, R12, R3 ;  /* 0x0000000c0e003224 */ /* 0x000fe400078e0203 */
[----:B------:R-:W-:Y:S02]  /*0bb0*/  IMAD R11, R10, R4, R11 ;  /* 0x000000040a0b7224 */ /* 0x000fe400078e020b */
[----:B0-----:R-:W-:-:S02]  /*0bc0*/  IMAD R3, R6, R21, R32 ;  /* 0x0000001506037224 */ /* 0x001fc400078e0220 */
[----:B------:R-:W-:Y:S02]  /*0bd0*/  IMAD R152, R11, R152, R0 ;  /* 0x000000980b987224 */ /* 0x000fe400078e0200 */
[----:B------:R-:W-:Y:S02]  /*0be0*/  IMAD R3, R3, R24, R5 ;  /* 0x0000001803037224 */ /* 0x000fe400078e0205 */
[----:B------:R-:W-:-:S03]  /*0bf0*/  IMAD.MOV.U32 R0, RZ, RZ, 0x1 ;  /* 0x00000001ff007424 */ /* 0x000fc600078e00ff */
[----:B------:R-:W-:Y:S02]  /*0c00*/  SEL R153, R3, R152, !P3 ;  /* 0x0000009803997207 */ /* 0x000fe40005800000 */
[----:B------:R-:W-:-:S07]  /*0c10*/  SEL R152, R152, R3, !P3 ;  /* 0x0000000398987207 */ /* 0x000fce0005800000 */
.L_x_4:
[----:B------:R-:W-:-:S08]  /*0c20*/  NOP ;  /* 0x0000000000007918 */ /* 0x000fd00000000000 */
[----:B------:R-:W0:Y:S02]  /*0c30*/  USETMAXREG.TRY_ALLOC.CTAPOOL UP0, 0xe8 ;  /* 0x000000e8000079c8 */ /* 0x000e240008000600 */
[----:B0-----:R-:W-:-:S13]  /*0c40*/  PLOP3.LUT P0, PT, PT, PT, UP0, 0x80, 0x0 ;  /* 0x000000000000781c */ /* 0x001fda0003f0f008 */
[----:B------:R-:W-:Y:S05]  /*0c50*/  @!P0 BRA `(.L_x_4) ;  /* 0xfffffffc00f08947 */ /* 0x000fea000383ffff */
[----:B------:R-:W-:Y:S01]  /*0c60*/  ULDC.64 UR4, c[0x0][0x598] ;  /* 0x0001660000047ab9 */ /* 0x000fe20000000a00 */
[----:B------:R-:W-:Y:S01]  /*0c70*/  ULDC.64 UR36, c[0x0][0x208] ;  /* 0x0000820000247ab9 */ /* 0x000fe20000000a00 */
[----:B------:R-:W-:-:S04]  /*0c80*/  ISETP.NE.U32.AND P0, PT, RZ, UR4, PT ;  /* 0x00000004ff007c0c */ /* 0x000fc8000bf05070 */
[----:B------:R-:W-:-:S13]  /*0c90*/  ISETP.NE.AND.EX P0, PT, RZ, UR5, PT, P0 ;  /* 0x00000005ff007c0c */ /* 0x000fda000bf05300 */
[----:B------:R-:W-:Y:S05]  /*0ca0*/  @!P0 BRA `(.L_x_7) ;  /* 0x00000000001c8947 */ /* 0x000fea0003800000 */
[----:B------:R-:W0:Y:S02]  /*0cb0*/  LDC.64 R4, c[0x0][0x598] ;  /* 0x00016600ff047b82 */ /* 0x000e240000000a00 */
[----:B0-----:R-:W2:Y:S02]  /*0cc0*/  LDG.E.64 R4, desc[UR36][R4.64] ;  /* 0x0000002404047981 */ /* 0x001ea4000c1e1b00 */
[----:B--2---:R-:W-:-:S04]  /*0cd0*/  ISETP.NE.U32.AND P0, PT, R4, RZ, PT ;  /* 0x000000ff0400720c */ /* 0x004fc80003f05070 */
[----:B------:R-:W-:-:S13]  /*0ce0*/  ISETP.NE.AND.EX P0, PT, R5, RZ, PT, P0 ;  /* 0x000000ff0500720c */ /* 0x000fda0003f05300 */
[----:B------:R-:W-:Y:S05]  /*0cf0*/  @!P0 BRA `(.L_x_7) ;  /* 0x0000000000088947 */ /* 0x000fea0003800000 */
[----:B------:R0:W5:Y:S01]  /*0d00*/  LD.E R154, desc[UR36][R4.64] ;  /* 0x00000024049a7980 */ /* 0x000162000c101900 */
[----:B------:R-:W-:Y:S05]  /*0d10*/  BRA `(.L_x_8) ;  /* 0x0000000000247947 */ /* 0x000fea0003800000 */
.L_x_7:
[----:B------:R-:W-:Y:S02]  /*0d20*/  ULDC.64 UR4, c[0x0][0x588] ;  /* 0x0001620000047ab9 */ /* 0x000fe40000000a00 */
[----:B------:R-:W-:-:S04]  /*0d30*/  ISETP.NE.U32.AND P0, PT, RZ, UR4, PT ;  /* 0x00000004ff007c0c */ /* 0x000fc8000bf05070 */
[----:B------:R-:W-:-:S13]  /*0d40*/  ISETP.NE.AND.EX P0, PT, RZ, UR5, PT, P0 ;  /* 0x00000005ff007c0c */ /* 0x000fda000bf05300 */
[----:B------:R-:W-:Y:S05]  /*0d50*/  @!P0 BRA `(.L_x_9) ;  /* 0x00000000000c8947 */ /* 0x000fea0003800000 */
[----:B------:R-:W0:Y:S02]  /*0d60*/  LDC.64 R154, c[0x0][0x588] ;  /* 0x00016200ff9a7b82 */ /* 0x000e240000000a00 */
[----:B0-----:R1:W5:Y:S01]  /*0d70*/  LDG.E R154, desc[UR36][R154.64] ;  /* 0x000000249a9a7981 */ /* 0x001362000c1e1900 */
[----:B------:R-:W-:Y:S05]  /*0d80*/  BRA `(.L_x_8) ;  /* 0x0000000000087947 */ /* 0x000fea0003800000 */
.L_x_9:
[----:B------:R-:W-:Y:S02]  /*0d90*/  ULDC UR4, c[0x0][0x580] ;  /* 0x0001600000047ab9 */ /* 0x000fe40000000800 */
[----:B------:R-:W-:-:S07]  /*0da0*/  IMAD.U32 R154, RZ, RZ, UR4 ;  /* 0x00000004ff9a7e24 */ /* 0x000fce000f8e00ff */
.L_x_8:
[----:B------:R-:W-:Y:S02]  /*0db0*/  ULDC.64 UR4, c[0x0][0x5a0] ;  /* 0x0001680000047ab9 */ /* 0x000fe40000000a00 */
[----:B------:R-:W-:-:S04]  /*0dc0*/  ISETP.NE.U32.AND P0, PT, RZ, UR4, PT ;  /* 0x00000004ff007c0c */ /* 0x000fc8000bf05070 */
[----:B------:R-:W-:-:S13]  /*0dd0*/  ISETP.NE.AND.EX P0, PT, RZ, UR5, PT, P0 ;  /* 0x00000005ff007c0c */ /* 0x000fda000bf05300 */
[----:B------:R-:W-:Y:S05]  /*0de0*/  @!P0 BRA `(.L_x_10) ;  /* 0x00000000001c8947 */ /* 0x000fea0003800000 */
[----:B0-----:R-:W0:Y:S02]  /*0df0*/  LDC.64 R4, c[0x0][0x5a0] ;  /* 0x00016800ff047b82 */ /* 0x001e240000000a00 */
[----:B0-----:R-:W2:Y:S02]  /*0e00*/  LDG.E.64 R4, desc[UR36][R4.64] ;  /* 0x0000002404047981 */ /* 0x001ea4000c1e1b00 */
[----:B--2---:R-:W-:-:S04]  /*0e10*/  ISETP.NE.U32.AND P0, PT, R4, RZ, PT ;  /* 0x000000ff0400720c */ /* 0x004fc80003f05070 */
[----:B------:R-:W-:-:S13]  /*0e20*/  ISETP.NE.AND.EX P0, PT, R5, RZ, PT, P0 ;  /* 0x000000ff0500720c */ /* 0x000fda0003f05300 */
[----:B------:R-:W-:Y:S05]  /*0e30*/  @!P0 BRA `(.L_x_10) ;  /* 0x0000000000088947 */ /* 0x000fea0003800000 */
[----:B-1----:R0:W5:Y:S01]  /*0e40*/  LD.E R155, desc[UR36][R4.64] ;  /* 0x00000024049b7980 */ /* 0x002162000c101900 */
[----:B------:R-:W-:Y:S05]  /*0e50*/  BRA `(.L_x_11) ;  /* 0x0000000000247947 */ /* 0x000fea0003800000 */
.L_x_10:
[----:B------:R-:W-:Y:S02]  /*0e60*/  ULDC.64 UR4, c[0x0][0x590] ;  /* 0x0001640000047ab9 */ /* 0x000fe40000000a00 */
[----:B------:R-:W-:-:S04]  /*0e70*/  ISETP.NE.U32.AND P0, PT, RZ, UR4, PT ;  /* 0x00000004ff007c0c */ /* 0x000fc8000bf05070 */
[----:B------:R-:W-:-:S13]  /*0e80*/  ISETP.NE.AND.EX P0, PT, RZ, UR5, PT, P0 ;  /* 0x00000005ff007c0c */ /* 0x000fda000bf05300 */
[----:B------:R-:W-:Y:S05]  /*0e90*/  @!P0 BRA `(.L_x_12) ;  /* 0x00000000000c8947 */ /* 0x000fea0003800000 */
[----:B0-----:R-:W1:Y:S02]  /*0ea0*/  LDC.64 R4, c[0x0][0x590] ;  /* 0x00016400ff047b82 */ /* 0x001e640000000a00 */
[----:B-1----:R1:W5:Y:S01]  /*0eb0*/  LDG.E R155, desc[UR36][R4.64] ;  /* 0x00000024049b7981 */ /* 0x002362000c1e1900 */
[----:B------:R-:W-:Y:S05]  /*0ec0*/  BRA `(.L_x_11) ;  /* 0x0000000000087947 */ /* 0x000fea0003800000 */
.L_x_12:
[----:B------:R-:W-:Y:S02]  /*0ed0*/  ULDC UR4, c[0x0][0x584] ;  /* 0x0001610000047ab9 */ /* 0x000fe40000000800 */
[----:B-1----:R-:W-:-:S07]  /*0ee0*/  IMAD.U32 R155, RZ, RZ, UR4 ;  /* 0x00000004ff9b7e24 */ /* 0x002fce000f8e00ff */
.L_x_11:
[----:B------:R-:W-:-:S13]  /*0ef0*/  LOP3.LUT P0, RZ, R0, 0xff, RZ, 0xc0, !PT ;  /* 0x000000ff00ff7812 */ /* 0x000fda000780c0ff */
[----:B------:R-:W-:Y:S05]  /*0f00*/  @!P0 EXIT ;  /* 0x000000000000894d */ /* 0x000fea0003800000 */
[----:B------:R-:W-:Y:S01]  /*0f10*/  ULDC UR4, c[0x0][0x28c] ;  /* 0x0000a30000047ab9 */ /* 0x000fe20000000800 */
[----:B------:R-:W-:Y:S01]  /*0f20*/  LOP3.LUT R164, R19, 0x1, RZ, 0xfc, !PT ;  /* 0x0000000113a47812 */ /* 0x000fe200078efcff */
[----:B------:R-:W-:Y:S01]  /*0f30*/  UIADD3 UR4, UR4, 0x3f, URZ ;  /* 0x0000003f04047890 */ /* 0x000fe2000fffe03f */
[----:B------:R-:W-:Y:S01]  /*0f40*/  UMOV UR38, URZ ;  /* 0x0000003f00267c82 */ /* 0x000fe20008000000 */
[----:B------:R-:W-:Y:S02]  /*0f50*/  UMOV UR39, URZ ;  /* 0x0000003f00277c82 */ /* 0x000fe40008000000 */
[----:B------:R-:W-:-:S04]  /*0f60*/  USHF.R.S32.HI UR5, URZ, 0x1f, UR4 ;  /* 0x0000001f3f057899 */ /* 0x000fc80008011404 */
[----:B------:R-:W-:-:S04]  /*0f70*/  ULEA.HI UR5, UR5, UR4, URZ, 0x6 ;  /* 0x0000000405057291 */ /* 0x000fc8000f8f303f */
[----:B------:R-:W-:-:S12]  /*0f80*/  USHF.R.S32.HI UR40, URZ, 0x6, UR5 ;  /* 0x000000063f287899 */ /* 0x000fd80008011405 */
.L_x_284:
[----:B------:R-:W-:Y:S01]  /*0f90*/  LOP3.LUT R0, R18, 0x80, RZ, 0xc0, !PT ;  /* 0x0000008012007812 */ /* 0x000fe200078ec0ff */
[----:B--2---:R-:W2:Y:S01]  /*0fa0*/  S2UR UR7, SR_CgaCtaId ;  /* 0x00000000000779c3 */ /* 0x004ea20000008800 */
[----:B------:R-:W-:Y:S02]  /*0fb0*/  UMOV UR6, 0x400 ;  /* 0x0000040000067882 */ /* 0x000fe40000000000 */
[----:B------:R-:W-:-:S06]  /*0fc0*/  SHF.R.U32.HI R0, RZ, 0x7, R0 ;  /* 0x00000007ff007819 */ /* 0x000fcc0000011600 */
[----:B---3--:R-:W3:Y:S01]  /*0fd0*/  SHFL.IDX PT, R0, R0, RZ, 0x1f ;  /* 0x00001fff00007589 */ /* 0x008ee200000e0000 */
[----:B--2---:R-:W-:Y:S01]  /*0fe0*/  ULEA UR42, UR7, UR6, 0x18 ;  /* 0x00000006072a7291 */ /* 0x004fe2000f8ec03f */
[----:B---3--:R-:W-:-:S13]  /*0ff0*/  R2UR UR4, R0 ;  /* 0x00000000000472ca */ /* 0x008fda00000e0000 */
[----:B------:R-:W-:-:S04]  /*1000*/  ULEA.HI UR5, UR4, UR4, URZ, 0x1 ;  /* 0x0000000404057291 */ /* 0x000fc8000f8f083f */
[----:B------:R-:W-:-:S04]  /*1010*/  ULOP3.LUT UR5, UR5, 0x7fffe, URZ, 0xc0, !UPT ;  /* 0x0007fffe05057892 */ /* 0x000fc8000f8ec03f */
[----:B------:R-:W-:-:S03]  /*1020*/  UIADD3 UR5, UR4, -UR5, URZ ;  /* 0x8000000504057290 */ /* 0x000fc6000fffe03f */
[----:B------:R-:W-:Y:S01]  /*1030*/  ULDC UR4, c[0x0][0x28c] ;  /* 0x0000a30000047ab9 */ /* 0x000fe20000000800 */
[----:B------:R-:W-:Y:S01]  /*1040*/  ULEA UR5, UR5, UR42, 0xd ;  /* 0x0000002a05057291 */ /* 0x000fe2000f8e683f */
[----:B------:R-:W-:-:S03]  /*1050*/  ISETP.LT.AND P0, PT, RZ, UR4, PT ;  /* 0x00000004ff007c0c */ /* 0x000fc6000bf01270 */
[----:B------:R-:W-:-:S04]  /*1060*/  UIADD3 UR5, UR5, 0x180, URZ ;  /* 0x0000018005057890 */ /* 0x000fc8000fffe03f */
[----:B------:R-:W-:-:S04]  /*1070*/  USHF.R.U32.HI UR5, URZ, 0x4, UR5 ;  /* 0x000000043f057899 */ /* 0x000fc80008011605 */
[----:B------:R-:W-:Y:S02]  /*1080*/  ULOP3.LUT UR41, UR5, 0x3fff, URZ, 0xc0, !UPT ;  /* 0x00003fff05297892 */ /* 0x000fe4000f8ec03f */
[----:B-1--45:R-:W-:Y:S10]  /*1090*/  @P0 BRA `(.L_x_13) ;  /* 0x0000000000400947 */ /* 0x032ff40003800000 */
[----:B------:R-:W-:Y:S01]  /*10a0*/  MOV R0, 0x0 ;  /* 0x0000000000007802 */ /* 0x000fe20000000f00 */
[----:B------:R-:W-:Y:S01]  /*10b0*/  ULDC.64 UR4, c[0x4][0x68] ;  /* 0x01001a0000047ab9 */ /* 0x000fe20000000a00 */
[----:B------:R-:W-:Y:S01]  /*10c0*/  ULDC.64 UR6, c[0x4][0x8] ;  /* 0x0100020000067ab9 */ /* 0x000fe20000000a00 */
[----:B01----:R-:W-:Y:S01]  /*10d0*/  MOV R4, UR4 ;  /* 0x0000000400047c02 */ /* 0x003fe20008000f00 */
[----:B------:R0:W1:Y:S01]  /*10e0*/  LDC.64 R14, c[0x4][R0] ;  /* 0x01000000000e7b82 */ /* 0x0000620000000a00 */
[----:B------:R-:W-:Y:S01]  /*10f0*/  IMAD.U32 R5, RZ, RZ, UR5 ;  /* 0x00000005ff057e24 */ /* 0x000fe2000f8e00ff */
[----:B------:R-:W-:Y:S01]  /*1100*/  ULDC.64 UR4, c[0x4][0x70] ;  /* 0x01001c0000047ab9 */ /* 0x000fe20000000a00 */
[----:B------:R-:W-:Y:S02]  /*1110*/  IMAD.U32 R10, RZ, RZ, UR6 ;  /* 0x00000006ff0a7e24 */ /* 0x000fe4000f8e00ff */
[----:B------:R-:W-:Y:S02]  /*1120*/  IMAD.U32 R6, RZ, RZ, UR4 ;  /* 0x00000004ff067e24 */ /* 0x000fe4000f8e00ff */
[----:B------:R-:W-:-:S02]  /*1130*/  IMAD.U32 R7, RZ, RZ, UR5 ;  /* 0x00000005ff077e24 */ /* 0x000fc4000f8e00ff */
[----:B------:R-:W-:Y:S02]  /*1140*/  IMAD.U32 R11, RZ, RZ, UR7 ;  /* 0x00000007ff0b7e24 */ /* 0x000fe4000f8e00ff */
[----:B------:R-:W-:Y:S02]  /*1150*/  IMAD.MOV.U32 R8, RZ, RZ, 0x1e1 ;  /* 0x000001e1ff087424 */ /* 0x000fe400078e00ff */
[----:B------:R-:W-:Y:S02]  /*1160*/  IMAD.MOV.U32 R12, RZ, RZ, 0x1 ;  /* 0x00000001ff0c7424 */ /* 0x000fe400078e00ff */
[----:B0-----:R-:W-:-:S07]  /*1170*/  IMAD.MOV.U32 R13, RZ, RZ, RZ ;  /* 0x000000ffff0d7224 */ /* 0x001fce00078e00ff */
[----:B------:R-:W-:-:S07]  /*1180*/  LEPC R20, `(.L_x_13) ;  /* 0x000000001014794e */ /* 0x000fce0000000000 */
[----:B-1---5:R-:W-:Y:S05]  /*1190*/  CALL.ABS.NOINC R14 ;  /* 0x000000000e007343 */ /* 0x022fea0003c00000 */
.L_x_13:
[----:B------:R-:W-:-:S13]  /*11a0*/  ISETP.NE.AND P0, PT, R164, 0x3, PT ;  /* 0x00000003a400780c */ /* 0x000fda0003f05270 */
[----:B------:R-:W-:Y:S05]  /*11b0*/  @!P0 BRA `(.L_x_14) ;  /* 0x0000000000048947 */ /* 0x000fea0003800000 */
[----:B------:R-:W-:Y:S01]  /*11c0*/  BPT.TRAP 0x1 ;  /* 0x000000040000795c */ /* 0x000fe20000300000 */
.L_x_14:
[----:B------:R-:W-:Y:S02]  /*11d0*/  IMAD.U32 R3, RZ, RZ, UR39 ;  /* 0x00000027ff037e24 */ /* 0x000fe4000f8e00ff */
[----:B------:R-:W-:-:S03]  /*11e0*/  IMAD.U32 R0, RZ, RZ, UR38 ;  /* 0x00000026ff007e24 */ /* 0x000fc6000f8e00ff */
[----:B------:R-:W-:Y:S02]  /*11f0*/  LEA R3, R3, UR42, 0x3 ;  /* 0x0000002a03037c11 */ /* 0x000fe4000f8e18ff */
[----:B------:R-:W-:-:S04]  /*1200*/  SHF.L.U32 R0, R0, 0x1f, RZ ;  /* 0x0000001f00007819 */ /* 0x000fc800000006ff */
[----:B------:R2:W3:Y:S01]  /*1210*/  SYNCS.PHASECHK.TRANS64.TRYWAIT P1, [R3+URZ], R0 ;  /* 0x00000000030075a7 */ /* 0x0004e2000802017f */
[----:B------:R-:W-:Y:S05]  /*1220*/  @!P0 BRA `(.L_x_15) ;  /* 0x0000000000048947 */ /* 0x000fea0003800000 */
[----:B------:R-:W-:Y:S01]  /*1230*/  BPT.TRAP 0x1 ;  /* 0x000000040000795c */ /* 0x000fe20000300000 */
.L_x_15:
[----:B---3--:R-:W-:Y:S05]  /*1240*/  @P1 BRA `(.L_x_16) ;  /* 0x0000000000081947 */ /* 0x008fea0003800000 */
[----:B------:R-:W3:Y:S02]  /*1250*/  SYNCS.PHASECHK.TRANS64.TRYWAIT P1, [R3+URZ], R0 ;  /* 0x00000000030075a7 */ /* 0x000ee4000802017f */
[----:B---3--:R-:W-:Y:S05]  /*1260*/  @!P1 BRA `(.L_x_17) ;  /* 0x000000b000849947 */ /* 0x008fea0003800000 */
.L_x_16:
[----:B------:R-:W-:-:S04]  /*1270*/  UISETP.LT.AND UP0, UPT, UR40, 0x1, UPT ;  /* 0x000000012800788c */ /* 0x000fc8000bf01270 */
[----:B------:R-:W-:-:S04]  /*1280*/  USEL UR4, UR40, 0x1, UP0 ;  /* 0x0000000128047887 */ /* 0x000fc80008000000 */
[----:B------:R-:W-:-:S06]  /*1290*/  UIADD3 UR4, UR40, -UR4, URZ ;  /* 0x8000000428047290 */ /* 0x000fcc000fffe03f */
[----:B--23--:R-:W-:Y:S01]  /*12a0*/  MOV R0, UR4 ;  /* 0x0000000400007c02 */ /* 0x00cfe20008000f00 */
[----:B------:R-:W-:Y:S05]  /*12b0*/  WARPSYNC.ALL ;  /* 0x0000000000007948 */ /* 0x000fea0003800000 */
[----:B------:R-:W-:Y:S01]  /*12c0*/  ISETP.GE.AND P1, PT, R0, 0x1, PT ;  /* 0x000000010000780c */ /* 0x000fe20003f26270 */
[----:B------:R-:W-:Y:S01]  /*12d0*/  UIADD3 UR4, UR42, 0x38180, URZ ;  /* 0x000381802a047890 */ /* 0x000fe2000fffe03f */
[----:B------:R-:W-:Y:S01]  /*12e0*/  WARPGROUP.ARRIVE ;  /* 0x00000000000079c5 */ /* 0x000fe20000000000 */
[----:B------:R-:W-:Y:S01]  /*12f0*/  UMOV UR9, 0x40000040 ;  /* 0x4000004000097882 */ /* 0x000fe20000000000 */
[----:B------:R-:W-:Y:S01]  /*1300*/  UMOV UR11, 0x40000040 ;  /* 0x40000040000b7882 */ /* 0x000fe20000000000 */
[----:B------:R-:W-:-:S04]  /*1310*/  USHF.R.U32.HI UR4, URZ, 0x4, UR4 ;  /* 0x000000043f047899 */ /* 0x000fc80008011604 */
[----:B------:R-:W-:Y:S02]  /*1320*/  ULOP3.LUT UR5, UR4, 0x3fff, URZ, 0xc0, !UPT ;  /* 0x00003fff04057892 */ /* 0x000fe4000f8ec03f */
[----:B------:R-:W-:Y:S02]  /*1330*/  ULOP3.LUT UR4, UR41, 0x10000, URZ, 0xfc, !UPT ;  /* 0x0001000029047892 */ /* 0x000fe4000f8efc3f */
[----:B------:R-:W-:Y:S02]  /*1340*/  ULOP3.LUT UR5, UR5, 0x10000, URZ, 0xfc, !UPT ;  /* 0x0001000005057892 */ /* 0x000fe4000f8efc3f */
[----:B------:R-:W-:Y:S02]  /*1350*/  ULEA UR6, UR39, UR4, 0xb ;  /* 0x0000000427067291 */ /* 0x000fe4000f8e583f */
[----:B------:R-:W-:-:S05]  /*1360*/  ULEA UR7, UR39, UR5, 0xa ;  /* 0x0000000527077291 */ /* 0x000fca000f8e503f */
[----:B------:R-:W-:Y:S02]  /*1370*/  UMOV UR8, UR6 ;  /* 0x0000000600087c82 */ /* 0x000fe40008000000 */
[----:B------:R-:W-:Y:S02]  /*1380*/  UMOV UR10, UR7 ;  /* 0x00000007000a7c82 */ /* 0x000fe40008000000 */
[----:B------:R-:W-:Y:S01]  /*1390*/  HGMMA.64x128x16.F32.BF16 R88, gdesc[UR8], RZ, !UPT, gsb0 ;  /* 0x01e00000085879f0 */ /* 0x000fe2000c0018ff */
[----:B------:R-:W-:Y:S01]  /*13a0*/  UIADD3 UR8, UR6, 0x400, URZ ;  /* 0x0000040006087890 */ /* 0x000fe2000fffe03f */
[----:B------:R-:W-:Y:S01]  /*13b0*/  UMOV UR9, 0x40000040 ;  /* 0x4000004000097882 */ /* 0x000fe20000000000 */
[----:B------:R-:W-:Y:S02]  /*13c0*/  WARPGROUP.DEPBAR.LE gsb0, 0x0 ;  /* 0x00008000000079c5 */ /* 0x000fe40000010000 */
[----:B------:R-:W-:-:S07]  /*13d0*/  WARPGROUP.ARRIVE ;  /* 0x00000000000079c5 */ /* 0x000fce0000000000 */
[----:B------:R-:W-:Y:S01]  /*13e0*/  HGMMA.64x128x16.F32.BF16 R24, gdesc[UR8], RZ, !UPT, gsb0 ;  /* 0x01e00000081879f0 */ /* 0x000fe2000c0018ff */
[----:B------:R-:W-:Y:S02]  /*13f0*/  UIADD3 UR8, UR6, 0x2, URZ ;  /* 0x0000000206087890 */ /* 0x000fe4000fffe03f */
[----:B------:R-:W-:Y:S01]  /*1400*/  UIADD3 UR10, UR7, 0x2, URZ ;  /* 0x00000002070a7890 */ /* 0x000fe2000fffe03f */
[----:B------:R-:W-:Y:S01]  /*1410*/  UMOV UR9, 0x40000040 ;  /* 0x4000004000097882 */ /* 0x000fe20000000000 */
[----:B------:R-:W-:Y:S01]  /*1420*/  UMOV UR11, 0x40000040 ;  /* 0x40000040000b7882 */ /* 0x000fe20000000000 */
[----:B------:R-:W-:Y:S02]  /*1430*/  WARPGROUP.DEPBAR.LE gsb0, 0x0 ;  /* 0x00008000000079c5 */ /* 0x000fe40000010000 */
[----:B------:R-:W-:-:S06]  /*1440*/  WARPGROUP.ARRIVE ;  /* 0x00000000000079c5 */ /* 0x000fcc0000000000 */
[----:B------:R-:W-:Y:S01]  /*1450*/  HGMMA.64x128x16.F32.BF16 R88, gdesc[UR8], R88, gsb0 ;  /* 0x01e00000085879f0 */ /* 0x000fe20008001858 */
[----:B------:R-:W-:Y:S01]  /*1460*/  UIADD3 UR8, UR6, 0x402, URZ ;  /* 0x0000040206087890 */ /* 0x000fe2000fffe03f */
[----:B------:R-:W-:Y:S01]  /*1470*/  UMOV UR9, 0x40000040 ;  /* 0x4000004000097882 */ /* 0x000fe20000000000 */
[----:B------:R-:W-:Y:S02]  /*1480*/  WARPGROUP.DEPBAR.LE gsb0, 0x0 ;  /* 0x00008000000079c5 */ /* 0x000fe40000010000 */
[----:B------:R-:W-:-:S07]  /*1490*/  WARPGROUP.ARRIVE ;  /* 0x00000000000079c5 */ /* 0x000fce0000000000 */
[----:B------:R-:W-:Y:S01]  /*14a0*/  HGMMA.64x128x16.F32.BF16 R24, gdesc[UR8], R24, gsb0 ;  /* 0x01e00000081879f0 */ /* 0x000fe20008001818 */
        /* <DEDUP_REMOVED lines=23> */
[----:B------:R-:W-:Y:S03]  /*1620*/  HGMMA.64x128x16.F32.BF16 R24, gdesc[UR8], R24, gsb0 ;  /* 0x01e00000081879f0 */ /* 0x000fe60008001818 */
[----:B------:R-:W-:Y:S02]  /*1630*/  WARPGROUP.DEPBAR.LE gsb0, 0x0 ;  /* 0x00008000000079c5 */ /* 0x000fe40000010000 */
[----:B------:R-:W-:Y:S05]  /*1640*/  @!P1 BRA `(.L_x_18) ;  /* 0x0000000400689947 */ /* 0x000fea0003800000 */
[----:B------:R-:W-:-:S04]  /*1650*/  UIADD3 UR6, UR39, 0x1, URZ ;  /* 0x0000000127067890 */ /* 0x000fc8000fffe03f */
[----:B------:R-:W-:-:S04]  /*1660*/  UISETP.NE.AND UP0, UPT, UR6, 0x7, UPT ;  /* 0x000000070600788c */ /* 0x000fc8000bf05270 */
[----:B------:R-:W-:Y:S02]  /*1670*/  USEL UR7, URZ, 0x1, UP0 ;  /* 0x000000013f077887 */ /* 0x000fe40008000000 */
[----:B------:R-:W-:Y:S02]  /*1680*/  USEL UR6, UR6, URZ, UP0 ;  /* 0x0000003f06067287 */ /* 0x000fe40008000000 */
[----:B------:R-:W-:-:S06]  /*1690*/  ULOP3.LUT UR7, UR38, UR7, URZ, 0x3c, !UPT ;  /* 0x0000000726077292 */ /* 0x000fcc000f8e3c3f */
[----:B01----:R-:W-:Y:S01]  /*16a0*/  IMAD.U32 R5, RZ, RZ, UR7 ;  /* 0x00000007ff057e24 */ /* 0x003fe2000f8e00ff */
[----:B------:R-:W-:-:S06]  /*16b0*/  UMOV UR7, UR39 ;  /* 0x0000002700077c82 */ /* 0x000fcc0008000000 */
.L_x_25:
[----:B01----:R-:W-:Y:S05]  /*16c0*/  @!P0 BRA `(.L_x_19) ;  /* 0x0000000000048947 */ /* 0x003fea0003800000 */
[----:B------:R-:W-:Y:S01]  /*16d0*/  BPT.TRAP 0x1 ;  /* 0x000000040000795c */ /* 0x000fe20000300000 */
.L_x_19:
[----:B------:R-:W0:Y:S01]  /*16e0*/  S2UR UR9, SR_CgaCtaId ;  /* 0x00000000000979c3 */ /* 0x000e220000008800 */
[----:B------:R-:W-:Y:S01]  /*16f0*/  UMOV UR8, 0x400 ;  /* 0x0000040000087882 */ /* 0x000fe20000000000 */
[----:B------:R-:W-:Y:S01]  /*1700*/  SHF.L.U32 R3, R5, 0x1f, RZ ;  /* 0x0000001f05037819 */ /* 0x000fe200000006ff */
[----:B0-----:R-:W-:-:S04]  /*1710*/  ULEA UR14, UR9, UR8, 0x18 ;  /* 0x00000008090e7291 */ /* 0x001fc8000f8ec03f */
[----:B------:R-:W-:-:S09]  /*1720*/  ULEA UR8, UR6, UR14, 0x3 ;  /* 0x0000000e06087291 */ /* 0x000fd2000f8e183f */
[----:B------:R0:W1:Y:S01]  /*1730*/  SYNCS.PHASECHK.TRANS64.TRYWAIT P1, [UR8], R3 ;  /* 0x00000003ff0075a7 */ /* 0x0000620008020148 */
[----:B------:R-:W-:Y:S05]  /*1740*/  @!P0 BRA `(.L_x_20) ;  /* 0x0000000000048947 */ /* 0x000fea0003800000 */
[----:B------:R-:W-:Y:S01]  /*1750*/  BPT.TRAP 0x1 ;  /* 0x000000040000795c */ /* 0x000fe20000300000 */
.L_x_20:
[----:B-1----:R-:W-:Y:S05]  /*1760*/  @P1 BRA `(.L_x_21) ;  /* 0x0000000000081947 */ /* 0x002fea0003800000 */
[----:B------:R-:W1:Y:S02]  /*1770*/  SYNCS.PHASECHK.TRANS64.TRYWAIT P1, [UR8], R3 ;  /* 0x00000003ff0075a7 */ /* 0x000e640008020148 */
[----:B-1----:R-:W-:Y:S05]  /*1780*/  @!P1 BRA `(.L_x_22) ;  /* 0x000000ac00509947 */ /* 0x002fea0003800000 */
.L_x_21:
[----:B------:R-:W-:Y:S01]  /*1790*/  ULEA UR12, UR6, UR4, 0xb ;  /* 0x00000004060c7291 */ /* 0x000fe2000f8e583f */
[----:B------:R-:W-:Y:S01]  /*17a0*/  WARPGROUP.ARRIVE ;  /* 0x00000000000079c5 */ /* 0x000fe20000000000 */
[----:B------:R-:W-:Y:S01]  /*17b0*/  ULEA UR13, UR6, UR5, 0xa ;  /* 0x00000005060d7291 */ /* 0x000fe2000f8e503f */
[----:B------:R-:W-:Y:S01]  /*17c0*/  UMOV UR9, 0x40000040 ;  /* 0x4000004000097882 */ /* 0x000fe20000000000 */
[----:B------:R-:W-:-:S03]  /*17d0*/  UMOV UR11, 0x40000040 ;  /* 0x40000040000b7882 */ /* 0x000fc60000000000 */
[----:B------:R-:W-:Y:S02]  /*17e0*/  UMOV UR8, UR12 ;  /* 0x0000000c00087c82 */ /* 0x000fe40008000000 */
[----:B------:R-:W-:Y:S02]  /*17f0*/  UMOV UR10, UR13 ;  /* 0x0000000d000a7c82 */ /* 0x000fe40008000000 */
        /* <DEDUP_REMOVED lines=44> */
[----:B------:R-:W-:Y:S01]  /*1ac0*/  BPT.TRAP 0x1 ;  /* 0x000000040000795c */ /* 0x000fe20000300000 */
.L_x_23:
[----:B------:R-:W-:Y:S01]  /*1ad0*/  ULEA UR8, UR7, UR14, 0x3 ;  /* 0x0000000e07087291 */ /* 0x000fe2000f8e183f */
[----:B------:R-:W-:-:S03]  /*1ae0*/  ISETP.GT.U32.AND P1, PT, R19, 0x1, PT ;  /* 0x000000011300780c */ /* 0x000fc60003f24070 */
[----:B------:R-:W-:-:S04]  /*1af0*/  UIADD3 UR8, UR8, 0x38, URZ ;  /* 0x0000003808087890 */ /* 0x000fc8000fffe03f */
[----:B------:R-:W-:-:S09]  /*1b00*/  UPRMT UR8, URZ, 0x654, UR8 ;  /* 0x000006543f087896 */ /* 0x000fd20008000008 */
[----:B------:R-:W-:Y:S01]  /*1b10*/  SYNCS.ARRIVE.TRANS64.RED.A1T0 RZ, [UR8], RZ ;  /* 0x000000ffffff79a7 */ /* 0x000fe20008100408 */
[----:B------:R-:W-:Y:S05]  /*1b20*/  @P1 BRA `(.L_x_24) ;  /* 0x0000000000041947 */ /* 0x000fea0003800000 */
[----:B------:R-:W-:Y:S01]  /*1b30*/  BPT.TRAP 0x1 ;  /* 0x000000040000795c */ /* 0x000fe20000300000 */
.L_x_24:
[----:B------:R-:W-:Y:S01]  /*1b40*/  UIADD3 UR6, UR6, 0x1, URZ ;  /* 0x0000000106067890 */ /* 0x000fe2000fffe03f */
[C---:B------:R-:W-:Y:S01]  /*1b50*/  ISETP.GT.AND P1, PT, R0.reuse, 0x1, PT ;  /* 0x000000010000780c */ /* 0x040fe20003f24270 */
[----:B------:R-:W-:Y:S01]  /*1b60*/  UIADD3 UR7, UR7, 0x1, URZ ;  /* 0x0000000107077890 */ /* 0x000fe2000fffe03f */
[----:B------:R-:W-:Y:S01]  /*1b70*/  VIADD R0, R0, 0xffffffff ;  /* 0xffffffff00007836 */ /* 0x000fe20000000000 */
[----:B------:R-:W-:Y:S02]  /*1b80*/  UISETP.NE.AND UP0, UPT, UR6, 0x7, UPT ;  /* 0x000000070600788c */ /* 0x000fe4000bf05270 */
[----:B------:R-:W-:Y:S02]  /*1b90*/  UISETP.NE.AND UP1, UPT, UR7, 0x7, UPT ;  /* 0x000000070700788c */ /* 0x000fe4000bf25270 */
[----:B------:R-:W-:Y:S02]  /*1ba0*/  USEL UR8, URZ, 0x1, UP0 ;  /* 0x000000013f087887 */ /* 0x000fe40008000000 */
[----:B------:R-:W-:-:S02]  /*1bb0*/  USEL UR6, UR6, URZ, UP0 ;  /* 0x0000003f06067287 */ /* 0x000fc40008000000 */
[----:B------:R-:W-:Y:S02]  /*1bc0*/  USEL UR7, UR7, URZ, UP1 ;  /* 0x0000003f07077287 */ /* 0x000fe40008800000 */
[----:B------:R-:W-:Y:S01]  /*1bd0*/  LOP3.LUT R5, R5, UR8, RZ, 0x3c, !PT ;  /* 0x0000000805057c12 */ /* 0x000fe2000f8e3cff */
[----:B------:R-:W-:Y:S09]  /*1be0*/  @P1 BRA `(.L_x_25) ;  /* 0xfffffff800b41947 */ /* 0x000ff2000383ffff */
.L_x_18:
[----:B------:R-:W2:Y:S02]  /*1bf0*/  LDC R0, c[0x0][0x28c] ;  /* 0x0000a300ff007b82 */ /* 0x000ea40000000800 */
[----:B--2---:R-:W-:-:S13]  /*1c00*/  ISETP.GE.AND P1, PT, R0, 0x1, PT ;  /* 0x000000010000780c */ /* 0x004fda0003f26270 */
[----:B------:R-:W-:Y:S05]  /*1c10*/  @!P1 BRA `(.L_x_26) ;  /* 0x0000000000509947 */ /* 0x000fea0003800000 */
[----:B------:R-:W-:Y:S05]  /*1c20*/  @!P0 BRA `(.L_x_27) ;  /* 0x0000000000048947 */ /* 0x000fea0003800000 */
[----:B------:R-:W-:Y:S01]  /*1c30*/  BPT.TRAP 0x1 ;  /* 0x000000040000795c */ /* 0x000fe20000300000 */
.L_x_27:
[----:B------:R-:W-:Y:S01]  /*1c40*/  UISETP.LT.AND UP0, UPT, UR40, 0x1, UPT ;  /* 0x000000012800788c */ /* 0x000fe2000bf01270 */
[----:B------:R-:W2:Y:S01]  /*1c50*/  S2UR UR7, SR_CgaCtaId ;  /* 0x00000000000779c3 */ /* 0x000ea20000008800 */
[----:B------:R-:W-:Y:S02]  /*1c60*/  ISETP.GT.U32.AND P0, PT, R19, 0x1, PT ;  /* 0x000000011300780c */ /* 0x000fe40003f04070 */
[----:B------:R-:W-:-:S04]  /*1c70*/  USEL UR6, UR40, 0x1, UP0 ;  /* 0x0000000128067887 */ /* 0x000fc80008000000 */
[----:B------:R-:W-:-:S04]  /*1c80*/  UIADD3 UR6, UR39, UR40, -UR6 ;  /* 0x0000002827067290 */ /* 0x000fc8000fffe806 */
[----:B------:R-:W-:-:S04]  /*1c90*/  UIMAD.WIDE.U32 UR4, UR6, 0x24924925, URZ ;  /* 0x24924925060478a5 */ /* 0x000fc8000f8e003f */
[----:B------:R-:W-:-:S04]  /*1ca0*/  UIADD3 UR4, UR6, -UR5, URZ ;  /* 0x8000000506047290 */ /* 0x000fc8000fffe03f */
[----:B------:R-:W-:-:S03]  /*1cb0*/  ULEA.HI UR4, UR4, UR5, URZ, 0x1f ;  /* 0x0000000504047291 */ /* 0x000fc6000f8ff83f */
[----:B------:R-:W-:Y:S01]  /*1cc0*/  UMOV UR5, 0x400 ;  /* 0x0000040000057882 */ /* 0x000fe20000000000 */
[----:B------:R-:W-:Y:S02]  /*1cd0*/  USHF.R.U32.HI UR4, URZ, 0x2, UR4 ;  /* 0x000000023f047899 */ /* 0x000fe40008011604 */
[----:B--2---:R-:W-:Y:S02]  /*1ce0*/  ULEA UR5, UR7, UR5, 0x18 ;  /* 0x0000000507057291 */ /* 0x004fe4000f8ec03f */
[----:B------:R-:W-:-:S04]  /*1cf0*/  UIMAD UR4, UR4, -0x7, UR6 ;  /* 0xfffffff9040478a4 */ /* 0x000fc8000f8e0206 */
[----:B------:R-:W-:-:S04]  /*1d00*/  ULEA UR4, UR4, UR5, 0x3 ;  /* 0x0000000504047291 */ /* 0x000fc8000f8e183f */
[----:B------:R-:W-:-:S04]  /*1d10*/  UIADD3 UR4, UR4, 0x38, URZ ;  /* 0x0000003804047890 */ /* 0x000fc8000fffe03f */
[----:B------:R-:W-:-:S09]  /*1d20*/  UPRMT UR4, URZ, 0x654, UR4 ;  /* 0x000006543f047896 */ /* 0x000fd20008000004 */
[----:B------:R-:W-:Y:S01]  /*1d30*/  SYNCS.ARRIVE.TRANS64.RED.A1T0 RZ, [UR4], RZ ;  /* 0x000000ffffff79a7 */ /* 0x000fe20008100404 */
[----:B------:R-:W-:Y:S05]  /*1d40*/  @P0 BRA `(.L_x_26) ;  /* 0x0000000000040947 */ /* 0x000fea0003800000 */
[----:B------:R-:W-:Y:S01]  /*1d50*/  BPT.TRAP 0x1 ;  /* 0x000000040000795c */ /* 0x000fe20000300000 */
.L_x_26:
[----:B------:R-:W2:Y:S01]  /*1d60*/  LDC R6, c[0x0][0x288] ;  /* 0x0000a200ff067b82 */ /* 0x000ea20000000800 */
[----:B01----:R-:W-:Y:S01]  /*1d70*/  SHF.R.U32.HI R3, RZ, 0x2, R18 ;  /* 0x00000002ff037819 */ /* 0x003fe20000011612 */
[----:B------:R-:W-:Y:S01]  /*1d80*/  IMAD.SHL.U32 R13, R153, 0x80, RZ ;  /* 0x00000080990d7824 */ /* 0x000fe200078e00ff */
[----:B------:R-:W-:Y:S01]  /*1d90*/  LOP3.LUT R4, R18, 0x60, RZ, 0xc0, !PT ;  /* 0x0000006012047812 */ /* 0x000fe200078ec0ff */
[----:B------:R-:W-:Y:S01]  /*1da0*/  UIADD3 UR39, UR40, UR39, URZ ;  /* 0x0000002728277290 */ /* 0x000fe2000fffe03f */
[----:B------:R-:W-:Y:S01]  /*1db0*/  LOP3.LUT R3, R3, 0x7, RZ, 0xc0, !PT ;  /* 0x0000000703037812 */ /* 0x000fe200078ec0ff */
[----:B------:R-:W-:Y:S01]  /*1dc0*/  IMAD.SHL.U32 R15, R152, 0x100, RZ ;  /* 0x00000100980f7824 */ /* 0x000fe200078e00ff */
[----:B------:R-:W-:Y:S01]  /*1dd0*/  SHF.R.U32.HI R10, RZ, 0x1, R4 ;  /* 0x00000001ff0a7819 */ /* 0x000fe20000011604 */
[----:B------:R-:W-:Y:S01]  /*1de0*/  UISETP.GT.U32.AND UP0, UPT, UR39, 0x6, UPT ;  /* 0x000000062700788c */ /* 0x000fe2000bf04070 */
[----:B------:R-:W-:Y:S01]  /*1df0*/  LOP3.LUT R0, R22, 0x1, RZ, 0xc0, !PT ;  /* 0x0000000116007812 */ /* 0x000fe200078ec0ff */
[----:B------:R-:W-:Y:S01]  /*1e00*/  UIMAD.WIDE.U32 UR4, UR39, 0x24924925, URZ ;  /* 0x24924925270478a5 */ /* 0x000fe2000f8e003f */
[----:B------:R-:W-:Y:S01]  /*1e10*/  IADD3 R5, RZ, -R10, -R3 ;  /* 0x8000000aff057210 */ /* 0x000fe20007ffe803 */
[----:B------:R-:W-:Y:S01]  /*1e20*/  ULDC UR7, c[0x0][0x284] ;  /* 0x0000a10000077ab9 */ /* 0x000fe20000000800 */
[----:B------:R-:W-:Y:S01]  /*1e30*/  UISETP.LT.U32.AND UP0, UPT, UR40, 0x7, UP0 ;  /* 0x000000072800788c */ /* 0x000fe20008701070 */
[C---:B------:R-:W-:Y:S01]  /*1e40*/  IMAD.SHL.U32 R4, R0.reuse, 0x40, RZ ;  /* 0x0000004000047824 */ /* 0x040fe200078e00ff */
[----:B------:R-:W-:Y:S01]  /*1e50*/  UIADD3 UR4, UR39, -UR5, URZ ;  /* 0x8000000527047290 */ /* 0x000fe2000fffe03f */
[----:B------:R-:W-:Y:S01]  /*1e60*/  IMAD R12, R0, -0x40, R5 ;  /* 0xffffffc0000c7824 */ /* 0x000fe200078e0205 */
[----:B------:R-:W-:Y:S01]  /*1e70*/  LOP3.LUT R0, R18, 0x3, RZ, 0xc0, !PT ;  /* 0x0000000312007812 */ /* 0x000fe200078ec0ff */
[----:B------:R-:W-:Y:S01]  /*1e80*/  UISETP.GE.U32.AND UP1, UPT, UR40, 0x7, UPT ;  /* 0x000000072800788c */ /* 0x000fe2000bf26070 */
[----:B------:R-:W-:Y:S01]  /*1e90*/  SHF.R.S32.HI R21, RZ, 0x1f, R23 ;  /* 0x0000001fff157819 */ /* 0x000fe20000011417 */
[----:B------:R-:W-:Y:S01]  /*1ea0*/  ULDC.64 UR8, c[0x0][0x5d0] ;  /* 0x0001740000087ab9 */ /* 0x000fe20000000a00 */
[----:B------:R-:W-:Y:S01]  /*1eb0*/  USEL UR6, URZ, 0x1, !UP0 ;  /* 0x000000013f067887 */ /* 0x000fe2000c000000 */
[----:B------:R-:W-:Y:S01]  /*1ec0*/  LOP3.LUT R3, R4, 0x40, R3, 0xe2, !PT ;  /* 0x0000004004037812 */ /* 0x000fe200078ee203 */
[----:B------:R-:W-:Y:S01]  /*1ed0*/  ULEA.HI UR4, UR4, UR5, URZ, 0x1f ;  /* 0x0000000504047291 */ /* 0x000fe2000f8ff83f */
[----:B--2---:R-:W-:Y:S01]  /*1ee0*/  IMAD R0, R0, -0x2, R6 ;  /* 0xfffffffe00007824 */ /* 0x004fe200078e0206 */
[----:B------:R-:W-:Y:S01]  /*1ef0*/  ISETP.GE.AND P0, PT, R13, R6, PT ;  /* 0x000000060d00720c */ /* 0x000fe20003f06270 */
[----:B------:R-:W-:Y:S01]  /*1f00*/  IMAD.SHL.U32 R6, R18, 0x2, RZ ;  /* 0x0000000212067824 */ /* 0x000fe200078e00ff */
[----:B------:R-:W-:Y:S01]  /*1f10*/  ULOP3.LUT UR38, UR38, UR6, URZ, 0x3c, !UPT ;  /* 0x0000000626267292 */ /* 0x000fe2000f8e3c3f */
[----:B------:R-:W-:Y:S01]  /*1f20*/  IMAD R4, R21, UR8, RZ ;  /* 0x0000000815047c24 */ /* 0x000fe2000f8e02ff */
[----:B------:R-:W-:Y:S01]  /*1f30*/  ISETP.GE.OR P0, PT, R15, UR7, P0 ;  /* 0x000000070f007c0c */ /* 0x000fe20008706670 */
[----:B------:R-:W-:Y:S01]  /*1f40*/  IMAD.WIDE R8, R152, 0x100, RZ ;  /* 0x0000010098087825 */ /* 0x000fe200078e02ff */
[----:B------:R-:W-:Y:S01]  /*1f50*/  LOP3.LUT R6, R13, 0x6, R6, 0xf8, !PT ;  /* 0x000000060d067812 */ /* 0x000fe200078ef806 */
[----:B------:R-:W-:-:S02]  /*1f60*/  USHF.R.U32.HI UR4, URZ, 0x2, UR4 ;  /* 0x000000023f047899 */ /* 0x000fc40008011604 */
[----:B------:R-:W-:Y:S01]  /*1f70*/  IMAD R11, R23, UR9, R4 ;  /* 0x00000009170b7c24 */ /* 0x000fe2000f8e0204 */
[----:B------:R-:W-:Y:S01]  /*1f80*/  SHF.R.S32.HI R7, RZ, 0x1f, R6 ;  /* 0x0000001fff077819 */ /* 0x000fe20000011406 */
[----:B------:R-:W-:Y:S01]  /*1f90*/  @UP1 ULOP3.LUT UR38, UR38, 0x1, UR4, 0x78, !UPT ;  /* 0x0000000126261892 */ /* 0x000fe2000f8e7804 */
[----:B------:R-:W-:Y:S01]  /*1fa0*/  LOP3.LUT R153, R8, R3, R10, 0xfe, !PT ;  /* 0x0000000308997212 */ /* 0x000fe200078efe0a */
[----:B------:R-:W-:Y:S01]  /*1fb0*/  UIMAD UR39, UR4, -0x7, UR39 ;  /* 0xfffffff9042778a4 */ /* 0x000fe2000f8e0227 */
[----:B------:R-:W-:Y:S01]  /*1fc0*/  IADD3 R3, -R15, UR7, R12 ;  /* 0x000000070f037c10 */ /* 0x000fe2000fffe10c */
[----:B------:R-:W-:-:S04]  /*1fd0*/  IMAD.WIDE.U32 R4, R23, UR8, R6 ;  /* 0x0000000817047c25 */ /* 0x000fc8000f8e0006 */
[----:B------:R-:W-:Y:S02]  /*1fe0*/  IMAD.IADD R11, R5, 0x1, R11 ;  /* 0x00000001050b7824 */ /* 0x000fe400078e020b */
[----:B------:R-:W-:Y:S02]  /*1ff0*/  IMAD.IADD R0, R0, 0x1, -R13 ;  /* 0x0000000100007824 */ /* 0x000fe400078e0a0d */
[----:B------:R-:W-:Y:S02]  /*2000*/  IMAD.MOV.U32 R152, RZ, RZ, -0x1 ;  /* 0xffffffffff987424 */ /* 0x000fe400078e00ff */
[----:B------:R-:W-:Y:S01]  /*2010*/  IMAD.MOV.U32 R10, RZ, RZ, R4 ;  /* 0x000000ffff0a7224 */ /* 0x000fe200078e0004 */
[----:B------:R-:W-:Y:S06]  /*2020*/  @P0 BRA `(.L_x_28) ;  /* 0x00000084006c0947 */ /* 0x000fec0003800000 */
[----:B------:R-:W0:Y:S01]  /*2030*/  LDC.64 R4, c[0x0][0x5c8] ;  /* 0x00017200ff047b82 */ /* 0x000e220000000a00 */
[----:B-----5:R-:W-:Y:S01]  /*2040*/  FSETP.NEU.AND P0, PT, R155, RZ, PT ;  /* 0x000000ff9b00720b */ /* 0x020fe20003f0d000 */
[----:B------:R-:W-:Y:S01]  /*2050*/  BSSY B0, `(.L_x_28) ;  /* 0x0000858000007945 */ /* 0x000fe20003800000 */
[----:B------:R-:W-:-:S04]  /*2060*/  ISETP.GT.AND P3, PT, R3, RZ, PT ;  /* 0x000000ff0300720c */ /* 0x000fc80003f64270 */
[----:B------:R-:W-:Y:S01]  /*2070*/  ISETP.GT.AND P1, PT, R0, RZ, P3 ;  /* 0x000000ff0000720c */ /* 0x000fe20001f24270 */
[-C--:B0-----:R-:W-:Y:S02]  /*2080*/  IMAD R12, R9, R4.reuse, RZ ;  /* 0x00000004090c7224 */ /* 0x081fe400078e02ff */
[----:B------:R-:W-:-:S04]  /*2090*/  IMAD.WIDE.U32 R166, R153, R4, R10 ;  /* 0x0000000499a67225 */ /* 0x000fc800078e000a */
[----:B------:R-:W-:-:S05]  /*20a0*/  IMAD R11, R153, R5, R12 ;  /* 0x00000005990b7224 */ /* 0x000fca00078e020c */
[----:B------:R-:W-:Y:S01]  /*20b0*/  IADD3 R169, R167, R11, RZ ;  /* 0x0000000ba7a97210 */ /* 0x000fe20007ffe0ff */
[----:B------:R-:W-:Y:S06]  /*20c0*/  @!P0 BRA `(.L_x_29) ;  /* 0x00000060000c8947 */ /* 0x000fec0003800000 */
[----:B------:R-:W0:Y:S01]  /*20d0*/  LDC.64 R12, c[0x0][0x5b8] ;  /* 0x00016e00ff0c7b82 */ /* 0x000e220000000a00 */
[----:B------:R-:W-:-:S07]  /*20e0*/  ULDC.64 UR4, c[0x0][0x5c0] ;  /* 0x0001700000047ab9 */ /* 0x000fce0000000a00 */
[----:B------:R-:W1:Y:S08]  /*20f0*/  LDC.64 R14, c[0x0][0x5b0] ;  /* 0x00016c00ff0e7b82 */ /* 0x000e700000000a00 */
[----:B------:R-:W2:Y:S01]  /*2100*/  LDC.64 R10, c[0x0][0x5a8] ;  /* 0x00016a00ff0a7b82 */ /* 0x000ea20000000a00 */
[----:B0-----:R-:W-:-:S04]  /*2110*/  IMAD R20, R21, R12, RZ ;  /* 0x0000000c15147224 */ /* 0x001fc800078e02ff */
[C---:B------:R-:W-:Y:S02]  /*2120*/  IMAD R13, R23.reuse, R13, R20 ;  /* 0x0000000d170d7224 */ /* 0x040fe400078e0214 */
[----:B------:R-:W-:-:S04]  /*2130*/  IMAD.WIDE.U32 R20, R23, R12, R6 ;  /* 0x0000000c17147225 */ /* 0x000fc800078e0006 */
[----:B-1----:R-:W-:Y:S02]  /*2140*/  IMAD R156, R9, R14, RZ ;  /* 0x0000000e099c7224 */ /* 0x002fe400078e02ff */
[----:B------:R-:W-:Y:S02]  /*2150*/  IMAD.IADD R157, R21, 0x1, R13 ;  /* 0x00000001159d7824 */ /* 0x000fe400078e020d */
[----:B------:R-:W-:Y:S02]  /*2160*/  IMAD R167, R153, R15, R156 ;  /* 0x0000000f99a77224 */ /* 0x000fe400078e029c */
[----:B------:R-:W-:-:S04]  /*2170*/  IMAD.MOV.U32 R156, RZ, RZ, R20 ;  /* 0x000000ffff9c7224 */ /* 0x000fc800078e0014 */
[----:B------:R-:W-:-:S04]  /*2180*/  IMAD.WIDE.U32 R158, R153, R14, R156 ;  /* 0x0000000e999e7225 */ /* 0x000fc800078e009c */
[----:B------:R-:W-:Y:S01]  /*2190*/  IMAD.IADD R159, R159, 0x1, R167 ;  /* 0x000000019f9f7824 */ /* 0x000fe200078e02a7 */
[----:B--2---:R-:W-:-:S04]  /*21a0*/  LEA R160, P0, R158, R10, 0x1 ;  /* 0x0000000a9ea07211 */ /* 0x004fc800078008ff */
[----:B------:R-:W-:-:S05]  /*21b0*/  LEA.HI.X R161, R158, R11, R159, 0x1, P0 ;  /* 0x0000000b9ea17211 */ /* 0x000fca00000f0c9f */
[----:B------:R-:W2:Y:S01]  /*21c0*/  @P1 LDG.E.LTC128B.U16 R165, desc[UR36][R160.64] ;  /* 0x00000024a0a51981 */ /* 0x000ea2000c1e1520 */
[----:B------:R-:W-:Y:S01]  /*21d0*/  IMAD.WIDE.U32 R162, R153, R14, R6 ;  /* 0x0000000e99a27225 */ /* 0x000fe200078e0006 */
[----:B------:R-:W-:Y:S01]  /*21e0*/  ISETP.GT.AND P2, PT, R0, 0x1, P3 ;  /* 0x000000010000780c */ /* 0x000fe20001f44270 */
[----:B------:R-:W-:Y:S02]  /*21f0*/  BSSY B1, `(.L_x_30) ;  /* 0x0000012000017945 */ /* 0x000fe40003800000 */
[----:B------:R-:W-:Y:S02]  /*2200*/  IMAD.IADD R163, R167, 0x1, R163 ;  /* 0x00000001a7a37824 */ /* 0x000fe400078e02a3 */
[----:B------:R-:W-:-:S04]  /*2210*/  IMAD.WIDE.U32 R162, R23, R12, R162 ;  /* 0x0000000c17a27225 */ /* 0x000fc800078e00a2 */
[----:B--2---:R-:W-:-:S04]  /*2220*/  IMAD.U32 R158, R165, 0x10000, RZ ;  /* 0x00010000a59e7824 */ /* 0x004fc800078e00ff */
[----:B------:R-:W-:Y:S01]  /*2230*/  FMUL R159, R158, R155 ;  /* 0x0000009b9e9f7220 */ /* 0x000fe20000400000 */
[----:B------:R-:W-:-:S03]  /*2240*/  LEA R158, P0, R166, UR4, 0x1 ;  /* 0x00000004a69e7c11 */ /* 0x000fc6000f8008ff */
[----:B------:R-:W-:Y:S01]  /*2250*/  FFMA R159, R88, R154, R159 ;  /* 0x0000009a589f7223 */ /* 0x000fe2000000009f */
[----:B------:R-:W-:-:S04]  /*2260*/  IMAD.IADD R88, R13, 0x1, R163 ;  /* 0x000000010d587824 */ /* 0x000fc800078e02a3 */
[----:B------:R-:W-:Y:S02]  /*2270*/  F2FP.BF16.F32.PACK_AB R161, RZ, R159 ;  /* 0x0000009fffa1723e */ /* 0x000fe400000010ff */
[----:B------:R-:W-:Y:S02]  /*2280*/  LEA.HI.X R159, R166, UR5, R169, 0x1, P0 ;  /* 0x00000005a69f7c11 */ /* 0x000fe400080f0ca9 */
[----:B------:R-:W-:Y:S02]  /*2290*/  PRMT R163, R161, 0x7610, R163 ;  /* 0x00007610a1a37816 */ /* 0x000fe400000000a3 */
[----:B------:R-:W-:-:S03]  /*22a0*/  LEA R160, P0, R162, R10, 0x1 ;  /* 0x0000000aa2a07211 */ /* 0x000fc600078008ff */
[----:B------:R0:W-:Y:S01]  /*22b0*/  @P1 STG.E.U16 desc[UR36][R158.64], R163 ;  /* 0x000000a39e001986 */ /* 0x0001e2000c101524 */
[----:B------:R-:W-:Y:S01]  /*22c0*/  LEA.HI.X R161, R162, R11, R88, 0x1, P0 ;  /* 0x0000000ba2a17211 */ /* 0x000fe200000f0c58 */
[C---:B------:R-:W-:Y:S01]  /*22d0*/  IMAD.SHL.U32 R162, R14.reuse, 0x8, RZ ;  /* 0x000000080ea27824 */ /* 0x040fe200078e00ff */
[----:B0-----:R-:W-:Y:S01]  /*22e0*/  SHF.L.U64.HI R163, R14, 0x3, R15 ;  /* 0x000000030ea37819 */ /* 0x001fe2000001020f */
[----:B------:R-:W-:Y:S06]  /*22f0*/  @!P2 BRA `(.L_x_31) ;  /* 0x000000000004a947 */ /* 0x000fec0003800000 */
[----:B------:R0:W5:Y:S02]  /*2300*/  LDG.E.LTC128B.U16 R165, desc[UR36][R160.64+0x2] ;  /* 0x00000224a0a57981 */ /* 0x000164000c1e1520 */
.L_x_31:
[----:B------:R-:W-:Y:S05]  /*2310*/  BSYNC B1 ;  /* 0x0000000000017941 */ /* 0x000fea0003800000 */
.L_x_30:
[----:B-----5:R-:W-:Y:S01]  /*2320*/  IMAD.U32 R88, R165, 0x10000, RZ ;  /* 0x00010000a5587824 */ /* 0x020fe200078e00ff */
[----:B------:R-:W-:Y:S01]  /*2330*/  ISETP.GT.AND P0, PT, R3, 0x8, PT ;  /* 0x000000080300780c */ /* 0x000fe20003f04270 */
[----:B------:R-:W-:Y:S01]  /*2340*/  IMAD.WIDE.U32 R170, R153, R14, R162 ;  /* 0x0000000e99aa7225 */ /* 0x000fe200078e00a2 */
[----:B------:R-:W-:-:S03]  /*2350*/  PRMT R172, R165, 0x7610, R172 ;  /* 0x00007610a5ac7816 */ /* 0x000fc600000000ac */
[----:B------:R-:W-:Y:S01]  /*2360*/  FMUL R88, R88, R155 ;  /* 0x0000009b58587220 */ /* 0x000fe20000400000 */
[----:B------:R-:W-:Y:S01]  /*2370*/  ISETP.GT.AND P1, PT, R0, RZ, P0 ;  /* 0x000000ff0000720c */ /* 0x000fe20000724270 */
[----:B------:R-:W-:Y:S01]  /*2380*/  IMAD.IADD R169, R167, 0x1, R171 ;  /* 0x00000001a7a97824 */ /* 0x000fe200078e02ab */
[----:B------:R-:W-:Y:S01]  /*2390*/  IADD3 R166, P4, R20, R170, RZ ;  /* 0x000000aa14a67210 */ /* 0x000fe20007f9e0ff */
[----:B------:R-:W-:-:S04]  /*23a0*/  FFMA R89, R89, R154, R88 ;  /* 0x0000009a59597223 */ /* 0x000fc80000000058 */
[----:B------:R-:W-:Y:S01]  /*23b0*/  IMAD.X R167, R169, 0x1, R157, P4 ;  /* 0x00000001a9a77824 */ /* 0x000fe200020e069d */
[----:B------:R-:W-:Y:S02]  /*23c0*/  F2FP.BF16.F32.PACK_AB R168, RZ, R89 ;  /* 0x00000059ffa8723e */ /* 0x000fe400000010ff */
[----:B------:R-:W-:Y:S02]  /*23d0*/  LEA R88, P4, R166, R10, 0x1 ;  /* 0x0000000aa6587211 */ /* 0x000fe400078808ff */
[----:B------:R-:W-:Y:S02]  /*23e0*/  PRMT R171, R168, 0x7610, R171 ;  /* 0x00007610a8ab7816 */ /* 0x000fe400000000ab */
[----:B------:R-:W-:-:S03]  /*23f0*/  LEA.HI.X R89, R166, R11, R167, 0x1, P4 ;  /* 0x0000000ba6597211 */ /* 0x000fc600020f0ca7 */
[----:B------:R1:W-:Y:S04]  /*2400*/  @P2 STG.E.U16 desc[UR36][R158.64+0x2], R171 ;  /* 0x000002ab9e002986 */ /* 0x0003e8000c101524 */
[----:B------:R2:W3:Y:S01]  /*2410*/  @P1 LDG.E.LTC128B.U16 R172, desc[UR36][R88.64] ;  /* 0x0000002458ac1981 */ /* 0x0004e2000c1e1520 */
[----:B------:R-:W-:Y:S01]  /*2420*/  IMAD.SHL.U32 R165, R4, 0x10, RZ ;  /* 0x0000001004a57824 */ /* 0x000fe200078e00ff */
[----:B------:R-:W-:Y:S01]  /*2430*/  IADD3 R170, P2, R6, R170, RZ ;  /* 0x000000aa06aa7210 */ /* 0x000fe20007f5e0ff */
[----:B------:R-:W-:Y:S03]  /*2440*/  BSSY B1, `(.L_x_32) ;  /* 0x0000011000017945 */ /* 0x000fe60003800000 */
[----:B------:R-:W-:Y:S01]  /*2450*/  IADD3 R168, P4, R165, R158, RZ ;  /* 0x0000009ea5a87210 */ /* 0x000fe20007f9e0ff */
[----:B-1----:R-:W-:Y:S01]  /*2460*/  IMAD.X R171, R7, 0x1, R169, P2 ;  /* 0x0000000107ab7824 */ /* 0x002fe200010e06a9 */
[----:B------:R-:W-:Y:S01]  /*2470*/  ISETP.GT.AND P2, PT, R0, 0x1, P0 ;  /* 0x000000010000780c */ /* 0x000fe20000744270 */
[----:B------:R-:W-:-:S03]  /*2480*/  IMAD.WIDE.U32 R170, R23, R12, R170 ;  /* 0x0000000c17aa7225 */ /* 0x000fc600078e00aa */
[----:B--2---:R-:W-:Y:S02]  /*2490*/  LEA R88, P5, R170, R10, 0x1 ;  /* 0x0000000aaa587211 */ /* 0x004fe400078a08ff */
[----:B---3--:R-:W-:-:S05]  /*24a0*/  SHF.L.U32 R166, R172, 0x10, RZ ;  /* 0x00000010aca67819 */ /* 0x008fca00000006ff */
[----:B------:R-:W-:Y:S01]  /*24b0*/  FMUL R167, R166, R155 ;  /* 0x0000009ba6a77220 */ /* 0x000fe20000400000 */
[----:B------:R-:W-:-:S03]  /*24c0*/  IMAD.IADD R166, R13, 0x1, R171 ;  /* 0x000000010da67824 */ /* 0x000fc600078e02ab */
[----:B------:R-:W-:Y:S01]  /*24d0*/  FFMA R90, R90, R154, R167 ;  /* 0x0000009a5a5a7223 */ /* 0x000fe200000000a7 */
[----:B------:R-:W-:Y:S02]  /*24e0*/  SHF.L.U64.HI R167, R4, 0x4, R5 ;  /* 0x0000000404a77819 */ /* 0x000fe40000010205 */
[----:B------:R-:W-:Y:S02]  /*24f0*/  LEA.HI.X R89, R170, R11, R166, 0x1, P5 ;  /* 0x0000000baa597211 */ /* 0x000fe400028f0ca6 */
[----:B------:R-:W-:Y:S01]  /*2500*/  F2FP.BF16.F32.PACK_AB R90, RZ, R90 ;  /* 0x0000005aff5a723e */ /* 0x000fe200000010ff */
[----:B------:R-:W-:-:S05]  /*2510*/  IMAD.X R169, R167, 0x1, R159, P4 ;  /* 0x00000001a7a97824 */ /* 0x000fca00020e069f */
[----:B------:R1:W-:Y:S01]  /*2520*/  @P1 STG.E.U16 desc[UR36][R168.64], R90 ;  /* 0x0000005aa8001986 */ /* 0x0003e2000c101524 */
[----:B------:R-:W-:Y:S05]  /*2530*/  @!P2 BRA `(.L_x_33) ;  /* 0x000000000004a947 */ /* 0x000fea0003800000 */
[----:B------:R2:W5:Y:S02]  /*2540*/  LDG.E.LTC128B.U16 R172, desc[UR36][R88.64+0x2] ;  /* 0x0000022458ac7981 */ /* 0x000564000c1e1520 */
.L_x_33:
[----:B------:R-:W-:Y:S05]  /*2550*/  BSYNC B1 ;  /* 0x0000000000017941 */ /* 0x000fea0003800000 */
.L_x_32:
[----:B-1---5:R-:W-:Y:S01]  /*2560*/  IMAD.U32 R90, R172, 0x10000, RZ ;  /* 0x00010000ac5a7824 */ /* 0x022fe200078e00ff */
[----:B------:R-:W-:Y:S01]  /*2570*/  ISETP.GT.AND P1, PT, R0, 0x8, P3 ;  /* 0x000000080000780c */ /* 0x000fe20001f24270 */
[----:B------:R-:W-:Y:S02]  /*2580*/  BSSY B1, `(.L_x_34) ;  /* 0x000000a000017945 */ /* 0x000fe40003800000 */
[----:B------:R-:W-:-:S04]  /*2590*/  FMUL R90, R90, R155 ;  /* 0x0000009b5a5a7220 */ /* 0x000fc80000400000 */
[----:B------:R-:W-:Y:S01]  /*25a0*/  FFMA R90, R91, R154, R90 ;  /* 0x0000009a5b5a7223 */ /* 0x000fe2000000005a */
[----:B------:R-:W-:-:S04]  /*25b0*/  @P2 IMAD.MOV.U32 R91, RZ, RZ, R169 ;  /* 0x000000ffff5b2224 */ /* 0x000fc800078e00a9 */
[----:B------:R-:W-:-:S04]  /*25c0*/  F2FP.BF16.F32.PACK_AB R90, RZ, R90 ;  /* 0x0000005aff5a723e */ /* 0x000fc800000010ff */
[----:B------:R-:W-:Y:S01]  /*25d0*/  PRMT R166, R90, 0x7610, R166 ;  /* 0x000076105aa67816 */ /* 0x000fe200000000a6 */
[----:B------:R-:W-:-:S05]  /*25e0*/  @P2 IMAD.MOV.U32 R90, RZ, RZ, R168 ;  /* 0x000000ffff5a2224 */ /* 0x000fca00078e00a8 */
[----:B------:R1:W-:Y:S01]  /*25f0*/  @P2 STG.E.U16 desc[UR36][R90.64+0x2], R166 ;  /* 0x000002a65a002986 */ /* 0x0003e2000c101524 */
[----:B------:R-:W-:Y:S05]  /*2600*/  @!P1 BRA `(.L_x_35) ;  /* 0x0000000000049947 */ /* 0x000fea0003800000 */
[----:B------:R3:W5:Y:S02]  /*2610*/  LDG.E.LTC128B.U16 R172, desc[UR36][R160.64+0x10] ;  /* 0x00001024a0ac7981 */ /* 0x000764000c1e1520 */
.L_x_35:
[----:B------:R-:W-:Y:S05]  /*2620*/  BSYNC B1 ;  /* 0x0000000000017941 */ /* 0x000fea0003800000 */
.L_x_34:
[----:B-1---5:R-:W-:Y:S01]  /*2630*/  IMAD.U32 R90, R172, 0x10000, RZ ;  /* 0x00010000ac5a7824 */ /* 0x022fe200078e00ff */
[----:B------:R-:W-:Y:S01]  /*2640*/  ISETP.GT.AND P2, PT, R0, 0x9, P3 ;  /* 0x000000090000780c */ /* 0x000fe20001f44270 */
[----:B------:R-:W-:Y:S02]  /*2650*/  BSSY B1, `(.L_x_36) ;  /* 0x000000a000017945 */ /* 0x000fe40003800000 */
[----:B------:R-:W-:Y:S01]  /*2660*/  FMUL R91, R90, R155 ;  /* 0x0000009b5a5b7220 */ /* 0x000fe20000400000 */
[----:B------:R-:W-:-:S03]  /*2670*/  @P1 IMAD.MOV.U32 R90, RZ, RZ, R158 ;  /* 0x000000ffff5a1224 */ /* 0x000fc600078e009e */
[----:B------:R-:W-:-:S05]  /*2680*/  FFMA R91, R92, R154, R91 ;  /* 0x0000009a5c5b7223 */ /* 0x000fca000000005b */
[----:B------:R-:W-:-:S04]  /*2690*/  F2FP.BF16.F32.PACK_AB R91, RZ, R91 ;  /* 0x0000005bff5b723e */ /* 0x000fc800000010ff */
[----:B------:R-:W-:Y:S01]  /*26a0*/  PRMT R92, R91, 0x7610, R92 ;  /* 0x000076105b5c7816 */ /* 0x000fe2000000005c */
[----:B------:R-:W-:-:S05]  /*26b0*/  @P1 IMAD.MOV.U32 R91, RZ, RZ, R159 ;  /* 0x000000ffff5b1224 */ /* 0x000fca00078e009f */
[----:B------:R1:W-:Y:S01]  /*26c0*/  @P1 STG.E.U16 desc[UR36][R90.64+0x10], R92 ;  /* 0x0000105c5a001986 */ /* 0x0003e2000c101524 */
[----:B------:R-:W-:Y:S05]  /*26d0*/  @!P2 BRA `(.L_x_37) ;  /* 0x000000000004a947 */ /* 0x000fea0003800000 */
[----:B------:R4:W5:Y:S02]  /*26e0*/  LDG.E.LTC128B.U16 R172, desc[UR36][R160.64+0x12] ;  /* 0x00001224a0ac7981 */ /* 0x000964000c1e1520 */
.L_x_37:
[----:B------:R-:W-:Y:S05]  /*26f0*/  BSYNC B1 ;  /* 0x0000000000017941 */ /* 0x000fea0003800000 */
.L_x_36:
[----:B-1---5:R-:W-:Y:S01]  /*2700*/  SHF.L.U32 R90, R172, 0x10, RZ ;  /* 0x00000010ac5a7819 */ /* 0x022fe200000006ff */
[----:B------:R-:W-:Y:S01]  /*2710*/  @P2 IMAD.MOV.U32 R91, RZ, RZ, R159 ;  /* 0x000000ffff5b2224 */ /* 0x000fe200078e009f */
[----:B------:R-:W-:Y:S01]  /*2720*/  ISETP.GT.AND P1, PT, R0, 0x8, P0 ;  /* 0x000000080000780c */ /* 0x000fe20000724270 */
[----:B------:R-:W-:Y:S02]  /*2730*/  BSSY B1, `(.L_x_38) ;  /* 0x0000009000017945 */ /* 0x000fe40003800000 */
[----:B------:R-:W-:-:S04]  /*2740*/  FMUL R90, R90, R155 ;  /* 0x0000009b5a5a7220 */ /* 0x000fc80000400000 */
[----:B------:R-:W-:-:S05]  /*2750*/  FFMA R90, R93, R154, R90 ;  /* 0x0000009a5d5a7223 */ /* 0x000fca000000005a */
[----:B------:R-:W-:-:S04]  /*2760*/  F2FP.BF16.F32.PACK_AB R90, RZ, R90 ;  /* 0x0000005aff5a723e */ /* 0x000fc800000010ff */
[----:B------:R-:W-:Y:S01]  /*2770*/  PRMT R92, R90, 0x7610, R92 ;  /* 0x000076105a5c7816 */ /* 0x000fe2000000005c */
[----:B------:R-:W-:-:S05]  /*2780*/  @P2 IMAD.MOV.U32 R90, RZ, RZ, R158 ;  /* 0x000000ffff5a2224 */ /* 0x000fca00078e009e */
[----:B------:R1:W-:Y:S01]  /*2790*/  @P2 STG.E.U16 desc[UR36][R90.64+0x12], R92 ;  /* 0x0000125c5a002986 */ /* 0x0003e2000c101524 */
[----:B------:R-:W-:Y:S05]  /*27a0*/  @!P1 BRA `(.L_x_39) ;  /* 0x0000000000049947 */ /* 0x000fea0003800000 */
[----:B------:R0:W5:Y:S02]  /*27b0*/  LDG.E.LTC128B.U16 R172, desc[UR36][R88.64+0x10] ;  /* 0x0000102458ac7981 */ /* 0x000164000c1e1520 */
.L_x_39:
[----:B------:R-:W-:Y:S05]  /*27c0*/  BSYNC B1 ;  /* 0x0000000000017941 */ /* 0x000fea0003800000 */
.L_x_38:
        /* <DEDUP_REMOVED lines=12> */
.L_x_41:
[----:B------:R-:W-:Y:S05]  /*2890*/  BSYNC B1 ;  /* 0x0000000000017941 */ /* 0x000fea0003800000 */
.L_x_40:
[----:B-1---5:R-:W-:Y:S01]  /*28a0*/  IMAD.U32 R90, R172, 0x10000, RZ ;  /* 0x00010000ac5a7824 */ /* 0x022fe200078e00ff */
[----:B------:R-:W-:Y:S01]  /*28b0*/  ISETP.GT.AND P1, PT, R0, 0x10, P3 ;  /* 0x000000100000780c */ /* 0x000fe20001f24270 */
[----:B------:R-:W-:Y:S01]  /*28c0*/  @P2 IMAD.MOV.U32 R91, RZ, RZ, R169 ;  /* 0x000000ffff5b2224 */ /* 0x000fe200078e00a9 */
[----:B------:R-:W-:Y:S01]  /*28d0*/  BSSY B1, `(.L_x_42) ;  /* 0x0000009000017945 */ /* 0x000fe20003800000 */
        /* <DEDUP_REMOVED lines=8> */
.L_x_43:
[----:B------:R-:W-:Y:S05]  /*2960*/  BSYNC B1 ;  /* 0x0000000000017941 */ /* 0x000fea0003800000 */
.L_x_42:
[----:B-1---5:R-:W-:Y:S01]  /*2970*/  IMAD.U32 R90, R172, 0x10000, RZ ;  /* 0x00010000ac5a7824 */ /* 0x022fe200078e00ff */
[----:B------:R-:W-:Y:S01]  /*2980*/  ISETP.GT.AND P2, PT, R0, 0x11, P3 ;  /* 0x000000110000780c */ /* 0x000fe20001f44270 */
[----:B------:R-:W-:Y:S02]  /*2990*/  BSSY B1, `(.L_x_44) ;  /* 0x000000a000017945 */ /* 0x000fe40003800000 */
[----:B------:R-:W-:Y:S01]  /*29a0*/  FMUL R91, R90, R155 ;  /* 0x0000009b5a5b7220 */ /* 0x000fe20000400000 */
[----:B------:R-:W-:-:S03]  /*29b0*/  @P1 MOV R90, R158 ;  /* 0x0000009e005a1202 */ /* 0x000fc60000000f00 */
[----:B------:R-:W-:-:S05]  /*29c0*/  FFMA R91, R96, R154, R91 ;  /* 0x0000009a605b7223 */ /* 0x000fca000000005b */
[----:B------:R-:W-:-:S04]  /*29d0*/  F2FP.BF16.F32.PACK_AB R91, RZ, R91 ;  /* 0x0000005bff5b723e */ /* 0x000fc800000010ff */
[----:B------:R-:W-:Y:S01]  /*29e0*/  PRMT R92, R91, 0x7610, R92 ;  /* 0x000076105b5c7816 */ /* 0x000fe2000000005c */
[----:B------:R-:W-:-:S05]  /*29f0*/  @P1 IMAD.MOV.U32 R91, RZ, RZ, R159 ;  /* 0x000000ffff5b1224 */ /* 0x000fca00078e009f */
[----:B------:R1:W-:Y:S01]  /*2a00*/  @P1 STG.E.U16 desc[UR36][R90.64+0x20], R92 ;  /* 0x0000205c5a001986 */ /* 0x0003e2000c101524 */
[----:B------:R-:W-:Y:S05]  /*2a10*/  @!P2 BRA `(.L_x_45) ;  /* 0x000000000004a947 */ /* 0x000fea0003800000 */
[----:B------:R0:W5:Y:S02]  /*2a20*/  LDG.E.LTC128B.U16 R172, desc[UR36][R160.64+0x22] ;  /* 0x00002224a0ac7981 */ /* 0x000164000c1e1520 */
.L_x_45:
[----:B------:R-:W-:Y:S05]  /*2a30*/  BSYNC B1 ;  /* 0x0000000000017941 */ /* 0x000fea0003800000 */
.L_x_44:
        /* <DEDUP_REMOVED lines=12> */
.L_x_47:
[----:B------:R-:W-:Y:S05]  /*2b00*/  BSYNC B1 ;  /* 0x0000000000017941 */ /* 0x000fea0003800000 */
.L_x_46:
        /* <DEDUP_REMOVED lines=12> */
.L_x_49:
[----:B------:R-:W-:Y:S05]  /*2bd0*/  BSYNC B1 ;  /* 0x0000000000017941 */ /* 0x000fea0003800000 */
.L_x_48:
[----:B-1---5:R-:W-:Y:S01]  /*2be0*/  IMAD.U32 R90, R172, 0x10000, RZ ;  /* 0x00010000ac5a7824 */ /* 0x022fe200078e00ff */
[----:B------:R-:W-:Y:S01]  /*2bf0*/  @P2 MOV R91, R169 ;  /* 0x000000a9005b2202 */ /* 0x000fe20000000f00 */
[----:B------:R-:W-:Y:S01]  /*2c00*/  BSSY B1, `(.L_x_50) ;  /* 0x000000a000017945 */ /* 0x000fe20003800000 */
[----:B------:R-:W-:Y:S01]  /*2c10*/  ISETP.GT.AND P1, PT, R0, 0x18, P3 ;  /* 0x000000180000780c */ /* 0x000fe20001f24270 */
        /* <DEDUP_REMOVED lines=8> */
.L_x_51:
[----:B------:R-:W-:Y:S05]  /*2ca0*/  BSYNC B1 ;  /* 0x0000000000017941 */ /* 0x000fea0003800000 */
.L_x_50:
        /* <DEDUP_REMOVED lines=12> */
.L_x_53:
[----:B------:R-:W-:Y:S05]  /*2d70*/  BSYNC B1 ;  /* 0x0000000000017941 */ /* 0x000fea0003800000 */
.L_x_52:
        /* <DEDUP_REMOVED lines=12> */
.L_x_55:
[----:B------:R-:W-:Y:S05]  /*2e40*/  BSYNC B1 ;  /* 0x0000000000017941 */ /* 0x000fea0003800000 */
.L_x_54:
        /* <DEDUP_REMOVED lines=12> */
.L_x_57:
[----:B------:R-:W-:Y:S05]  /*2f10*/  BSYNC B1 ;  /* 0x0000000000017941 */ /* 0x000fea0003800000 */
.L_x_56:
        /* <DEDUP_REMOVED lines=12> */
.L_x_59:
[----:B------:R-:W-:Y:S05]  /*2fe0*/  BSYNC B1 ;  /* 0x0000000000017941 */ /* 0x000fea0003800000 */
.L_x_58:
        /* <DEDUP_REMOVED lines=12> */
.L_x_61:
[----:B------:R-:W-:Y:S05]  /*30b0*/  BSYNC B1 ;  /* 0x0000000000017941 */ /* 0x000fea0003800000 */
.L_x_60:
        /* <DEDUP_REMOVED lines=12> */
.L_x_63:
[----:B------:R-:W-:Y:S05]  /*3180*/  BSYNC B1 ;  /* 0x0000000000017941 */ /* 0x000fea0003800000 */
.L_x_62:
        /* <DEDUP_REMOVED lines=12> */
.L_x_65:
[----:B------:R-:W-:Y:S05]  /*3250*/  BSYNC B1 ;  /* 0x0000000000017941 */ /* 0x000fea0003800000 */
.L_x_64:
        /* <DEDUP_REMOVED lines=12> */
.L_x_67:
[----:B------:R-:W-:Y:S05]  /*3320*/  BSYNC B1 ;  /* 0x0000000000017941 */ /* 0x000fea0003800000 */
.L_x_66:
        /* <DEDUP_REMOVED lines=12> */
.L_x_69:
[----:B------:R-:W-:Y:S05]  /*33f0*/  BSYNC B1 ;  /* 0x0000000000017941 */ /* 0x000fea0003800000 */
.L_x_68:
        /* <DEDUP_REMOVED lines=12> */
.L_x_71:
[----:B------:R-:W-:Y:S05]  /*34c0*/  BSYNC B1 ;  /* 0x0000000000017941 */ /* 0x000fea0003800000 */
.L_x_70:
        /* <DEDUP_REMOVED lines=12> */
.L_x_73:
[----:B------:R-:W-:Y:S05]  /*3590*/  BSYNC B1 ;  /* 0x0000000000017941 */ /* 0x000fea0003800000 */
.L_x_72:
        /* <DEDUP_REMOVED lines=12> */
.L_x_75:
[----:B------:R-:W-:Y:S05]  /*3660*/  BSYNC B1 ;  /* 0x0000000000017941 */ /* 0x000fea0003800000 */
.L_x_74:
        /* <DEDUP_REMOVED lines=12> */
.L_x_77:
[----:B------:R-:W-:Y:S05]  /*3730*/  BSYNC B1 ;  /* 0x0000000000017941 */ /* 0x000fea0003800000 */
.L_x_76:
        /* <DEDUP_REMOVED lines=12> */
.L_x_79:
[----:B------:R-:W-:Y:S05]  /*3800*/  BSYNC B1 ;  /* 0x0000000000017941 */ /* 0x000fea0003800000 */
.L_x_78:
        /* <DEDUP_REMOVED lines=12> */
.L_x_81:
[----:B------:R-:W-:Y:S05]  /*38d0*/  BSYNC B1 ;  /* 0x0000000000017941 */ /* 0x000fea0003800000 */
.L_x_80:
        /* <DEDUP_REMOVED lines=12> */
.L_x_83:
[----:B------:R-:W-:Y:S05]  /*39a0*/  BSYNC B1 ;  /* 0x0000000000017941 */ /* 0x000fea0003800000 */
.L_x_82:
        /* <DEDUP_REMOVED lines=12> */
.L_x_85:
[----:B------:R-:W-:Y:S05]  /*3a70*/  BSYNC B1 ;  /* 0x0000000000017941 */ /* 0x000fea0003800000 */
.L_x_84:
        /* <DEDUP_REMOVED lines=12> */
.L_x_87:
[----:B------:R-:W-:Y:S05]  /*3b40*/  BSYNC B1 ;  /* 0x0000000000017941 */ /* 0x000fea0003800000 */
.L_x_86:
        /* <DEDUP_REMOVED lines=12> */
.L_x_89:
[----:B------:R-:W-:Y:S05]  /*3c10*/  BSYNC B1 ;  /* 0x0000000000017941 */ /* 0x000fea0003800000 */
.L_x_88:
        /* <DEDUP_REMOVED lines=12> */
.L_x_91:
[----:B------:R-:W-:Y:S05]  /*3ce0*/  BSYNC B1 ;  /* 0x0000000000017941 */ /* 0x000fea0003800000 */
.L_x_90:
        /* <DEDUP_REMOVED lines=12> */
.L_x_93:
[----:B------:R-:W-:Y:S05]  /*3db0*/  BSYNC B1 ;  /* 0x0000000000017941 */ /* 0x000fea0003800000 */
.L_x_92:
        /* <DEDUP_REMOVED lines=12> */
.L_x_95:
[----:B------:R-:W-:Y:S05]  /*3e80*/  BSYNC B1 ;  /* 0x0000000000017941 */ /* 0x000fea0003800000 */
.L_x_94:
        /* <DEDUP_REMOVED lines=12> */
.L_x_97:
[----:B------:R-:W-:Y:S05]  /*3f50*/  BSYNC B1 ;  /* 0x0000000000017941 */ /* 0x000fea0003800000 */
.L_x_96:
        /* <DEDUP_REMOVED lines=12> */
.L_x_99:
[----:B------:R-:W-:Y:S05]  /*4020*/  BSYNC B1 ;  /* 0x0000000000017941 */ /* 0x000fea0003800000 */
.L_x_98:
        /* <DEDUP_REMOVED lines=12> */
.L_x_101:
[----:B------:R-:W-:Y:S05]  /*40f0*/  BSYNC B1 ;  /* 0x0000000000017941 */ /* 0x000fea0003800000 */
.L_x_100:
        /* <DEDUP_REMOVED lines=12> */
.L_x_103:
[----:B------:R-:W-:Y:S05]  /*41c0*/  BSYNC B1 ;  /* 0x0000000000017941 */ /* 0x000fea0003800000 */
.L_x_102:
        /* <DEDUP_REMOVED lines=12> */
.L_x_105:
[----:B------:R-:W-:Y:S05]  /*4290*/  BSYNC B1 ;  /* 0x0000000000017941 */ /* 0x000fea0003800000 */
.L_x_104:
        /* <DEDUP_REMOVED lines=12> */
.L_x_107:
[----:B------:R-:W-:Y:S05]  /*4360*/  BSYNC B1 ;  /* 0x0000000000017941 */ /* 0x000fea0003800000 */
.L_x_106:
        /* <DEDUP_REMOVED lines=12> */
.L_x_109:
[----:B------:R-:W-:Y:S05]  /*4430*/  BSYNC B1 ;  /* 0x0000000000017941 */ /* 0x000fea0003800000 */
.L_x_108:
        /* <DEDUP_REMOVED lines=12> */
.L_x_111:
[----:B------:R-:W-:Y:S05]  /*4500*/  BSYNC B1 ;  /* 0x0000000000017941 */ /* 0x000fea0003800000 */
.L_x_110:
        /* <DEDUP_REMOVED lines=12> */
.L_x_113:
[----:B------:R-:W-:Y:S05]  /*45d0*/  BSYNC B1 ;  /* 0x0000000000017941 */ /* 0x000fea0003800000 */
.L_x_112:
        /* <DEDUP_REMOVED lines=12> */
.L_x_115:
[----:B------:R-:W-:Y:S05]  /*46a0*/  BSYNC B1 ;  /* 0x0000000000017941 */ /* 0x000fea0003800000 */
.L_x_114:
        /* <DEDUP_REMOVED lines=12> */
.L_x_117:
[----:B------:R-:W-:Y:S05]  /*4770*/  BSYNC B1 ;  /* 0x0000000000017941 */ /* 0x000fea0003800000 */
.L_x_116:
        /* <DEDUP_REMOVED lines=12> */
.L_x_119:
[----:B------:R-:W-:Y:S05]  /*4840*/  BSYNC B1 ;  /* 0x0000000000017941 */ /* 0x000fea0003800000 */
.L_x_118:
        /* <DEDUP_REMOVED lines=12> */
.L_x_121:
[----:B------:R-:W-:Y:S05]  /*4910*/  BSYNC B1 ;  /* 0x0000000000017941 */ /* 0x000fea0003800000 */
.L_x_120:
        /* <DEDUP_REMOVED lines=12> */
.L_x_123:
[----:B------:R-:W-:Y:S05]  /*49e0*/  BSYNC B1 ;  /* 0x0000000000017941 */ /* 0x000fea0003800000 */
.L_x_122:
        /* <DEDUP_REMOVED lines=12> */
.L_x_125:
[----:B------:R-:W-:Y:S05]  /*4ab0*/  BSYNC B1 ;  /* 0x0000000000017941 */ /* 0x000fea0003800000 */
.L_x_124:
        /* <DEDUP_REMOVED lines=12> */
.L_x_127:
[----:B------:R-:W-:Y:S05]  /*4b80*/  BSYNC B1 ;  /* 0x0000000000017941 */ /* 0x000fea0003800000 */
.L_x_126:
        /* <DEDUP_REMOVED lines=12> */
.L_x_129:
[----:B------:R-:W-:Y:S05]  /*4c50*/  BSYNC B1 ;  /* 0x0000000000017941 */ /* 0x000fea0003800000 */
.L_x_128:
        /* <DEDUP_REMOVED lines=12> */
.L_x_131:
[----:B------:R-:W-:Y:S05]  /*4d20*/  BSYNC B1 ;  /* 0x0000000000017941 */ /* 0x000fea0003800000 */
.L_x_130:
        /* <DEDUP_REMOVED lines=12> */
.L_x_133:
[----:B------:R-:W-:Y:S05]  /*4df0*/  BSYNC B1 ;  /* 0x0000000000017941 */ /* 0x000fea0003800000 */
.L_x_132:
        /* <DEDUP_REMOVED lines=12> */
.L_x_135:
[----:B------:R-:W-:Y:S05]  /*4ec0*/  BSYNC B1 ;  /* 0x0000000000017941 */ /* 0x000fea0003800000 */
.L_x_134:
        /* <DEDUP_REMOVED lines=12> */
.L_x_137:
[----:B------:R-:W-:Y:S05]  /*4f90*/  BSYNC B1 ;  /* 0x0000000000017941 */ /* 0x000fea0003800000 */
.L_x_136:
        /* <DEDUP_REMOVED lines=12> */
.L_x_139:
[----:B------:R-:W-:Y:S05]  /*5060*/  BSYNC B1 ;  /* 0x0000000000017941 */ /* 0x000fea0003800000 */
.L_x_138:
        /* <DEDUP_REMOVED lines=12> */
.L_x_141:
[----:B------:R-:W-:Y:S05]  /*5130*/  BSYNC B1 ;  /* 0x0000000000017941 */ /* 0x000fea0003800000 */
.L_x_140:
        /* <DEDUP_REMOVED lines=12> */
.L_x_143:
[----:B------:R-:W-:Y:S05]  /*5200*/  BSYNC B1 ;  /* 0x0000000000017941 */ /* 0x000fea0003800000 */
.L_x_142:
        /* <DEDUP_REMOVED lines=12> */
.L_x_145:
[----:B------:R-:W-:Y:S05]  /*52d0*/  BSYNC B1 ;  /* 0x0000000000017941 */ /* 0x000fea0003800000 */
.L_x_144:
        /* <DEDUP_REMOVED lines=12> */
.L_x_147:
[----:B------:R-:W-:Y:S05]  /*53a0*/  BSYNC B1 ;  /* 0x0000000000017941 */ /* 0x000fea0003800000 */
.L_x_146:
        /* <DEDUP_REMOVED lines=12> */
.L_x_149:
[----:B------:R-:W-:Y:S05]  /*5470*/  BSYNC B1 ;  /* 0x0000000000017941 */ /* 0x000fea0003800000 */
.L_x_148:
        /* <DEDUP_REMOVED lines=12> */
.L_x_151:
[----:B------:R-:W-:Y:S05]  /*5540*/  BSYNC B1 ;  /* 0x0000000000017941 */ /* 0x000fea0003800000 */
.L_x_150:
[----:B-----5:R-:W-:Y:S01]  /*5550*/  IMAD.U32 R8, R172, 0x10000, RZ ;  /* 0x00010000ac087824 */ /* 0x020fe200078e00ff */
[----:B------:R-:W-:Y:S01]  /*5560*/  ISETP.GT.AND P1, PT, R0, 0x79, P0 ;  /* 0x000000790000780c */ /* 0x000fe20000724270 */
[----:B------:R-:W-:Y:S01]  /*5570*/  BSSY B1, `(.L_x_152) ;  /* 0x000000c000017945 */ /* 0x000fe20003800000 */
[----:B------:R-:W-:Y:S01]  /*5580*/  IADD3 R153, P0, R153, 0x80, RZ ;  /* 0x0000008099997810 */ /* 0x000fe20007f1e0ff */
[----:B-1----:R-:W-:Y:S01]  /*5590*/  FMUL R91, R8, R155 ;  /* 0x0000009b085b7220 */ /* 0x002fe20000400000 */
[----:B------:R-:W-:-:S03]  /*55a0*/  @P2 IMAD.MOV.U32 R8, RZ, RZ, R168 ;  /* 0x000000ffff082224 */ /* 0x000fc600078e00a8 */
[----:B------:R-:W-:-:S05]  /*55b0*/  FFMA R91, R150, R154, R91 ;  /* 0x0000009a965b7223 */ /* 0x000fca000000005b */
[----:B------:R-:W-:-:S04]  /*55c0*/  F2FP.BF16.F32.PACK_AB R91, RZ, R91 ;  /* 0x0000005bff5b723e */ /* 0x000fc800000010ff */
[----:B------:R-:W-:Y:S01]  /*55d0*/  PRMT R90, R91, 0x7610, R90 ;  /* 0x000076105b5a7816 */ /* 0x000fe2000000005a */
[----:B------:R-:W-:Y:S02]  /*55e0*/  IMAD.X R91, RZ, RZ, R9, P0 ;  /* 0x000000ffff5b7224 */ /* 0x000fe400000e0609 */
[----:B------:R-:W-:-:S05]  /*55f0*/  @P2 IMAD.MOV.U32 R9, RZ, RZ, R169 ;  /* 0x000000ffff092224 */ /* 0x000fca00078e00a9 */
[----:B------:R1:W-:Y:S01]  /*5600*/  @P2 STG.E.U16 desc[UR36][R8.64+0xf0], R90 ;  /* 0x0000f05a08002986 */ /* 0x0003e2000c101524 */
[----:B------:R-:W-:Y:S05]  /*5610*/  @!P1 BRA `(.L_x_153) ;  /* 0x0000000000049947 */ /* 0x000fea0003800000 */
[----:B------:R0:W5:Y:S02]  /*5620*/  LDG.E.LTC128B.U16 R172, desc[UR36][R88.64+0xf2] ;  /* 0x0000f22458ac7981 */ /* 0x000164000c1e1520 */
.L_x_153:
[----:B------:R-:W-:Y:S05]  /*5630*/  BSYNC B1 ;  /* 0x0000000000017941 */ /* 0x000fea0003800000 */
.L_x_152:
[----:B-1---5:R-:W-:Y:S01]  /*5640*/  IMAD.U32 R8, R172, 0x10000, RZ ;  /* 0x00010000ac087824 */ /* 0x022fe200078e00ff */
[----:B------:R-:W-:Y:S01]  /*5650*/  ISETP.GT.AND P0, PT, R3, 0x80, PT ;  /* 0x000000800300780c */ /* 0x000fe20003f04270 */
[-C--:B------:R-:W-:Y:S02]  /*5660*/  IMAD R90, R91, R14.reuse, RZ ;  /* 0x0000000e5b5a7224 */ /* 0x080fe400078e02ff */
[----:B0-2---:R-:W-:Y:S01]  /*5670*/  FMUL R88, R8, R155 ;  /* 0x0000009b08587220 */ /* 0x005fe20000400000 */
[----:B------:R-:W-:Y:S01]  /*5680*/  IMAD.WIDE.U32 R8, R153, R14, R156 ;  /* 0x0000000e99087225 */ /* 0x000fe200078e009c */
[----:B------:R-:W-:-:S03]  /*5690*/  ISETP.GT.AND P3, PT, R0, RZ, P0 ;  /* 0x000000ff0000720c */ /* 0x000fc60000764270 */
[----:B------:R-:W-:Y:S01]  /*56a0*/  FFMA R151, R151, R154, R88 ;  /* 0x0000009a97977223 */ /* 0x000fe20000000058 */
[----:B------:R-:W-:Y:S01]  /*56b0*/  IMAD R97, R153, R15, R90 ;  /* 0x0000000f99617224 */ /* 0x000fe200078e025a */
[----:B------:R-:W-:-:S03]  /*56c0*/  LEA R88, P2, R8, R10, 0x1 ;  /* 0x0000000a08587211 */ /* 0x000fc600078408ff */
[----:B------:R-:W-:Y:S01]  /*56d0*/  IMAD.IADD R9, R9, 0x1, R97 ;  /* 0x0000000109097824 */ /* 0x000fe200078e0261 */
[----:B------:R-:W-:-:S04]  /*56e0*/  F2FP.BF16.F32.PACK_AB R151, RZ, R151 ;  /* 0x00000097ff97723e */ /* 0x000fc800000010ff */
[----:B------:R-:W-:Y:S01]  /*56f0*/  LEA.HI.X R89, R8, R11, R9, 0x1, P2 ;  /* 0x0000000b08597211 */ /* 0x000fe200010f0c09 */
[----:B------:R0:W-:Y:S04]  /*5700*/  @P1 STG.E.U16 desc[UR36][R168.64+0xf2], R151 ;  /* 0x0000f297a8001986 */ /* 0x0001e8000c101524 */
[----:B------:R-:W2:Y:S01]  /*5710*/  @P3 LDG.E.LTC128B.U16 R172, desc[UR36][R88.64] ;  /* 0x0000002458ac3981 */ /* 0x000ea2000c1e1520 */
[----:B------:R-:W-:Y:S01]  /*5720*/  IMAD.WIDE.U32 R8, R153, R14, R6 ;  /* 0x0000000e99087225 */ /* 0x000fe200078e0006 */
[----:B------:R-:W-:Y:S01]  /*5730*/  SHF.L.U64.HI R95, R4, 0x8, R5 ;  /* 0x00000008045f7819 */ /* 0x000fe20000010205 */
[----:B------:R-:W-:Y:S01]  /*5740*/  BSSY B1, `(.L_x_154) ;  /* 0x0000011000017945 */ /* 0x000fe20003800000 */
[----:B------:R-:W-:Y:S01]  /*5750*/  ISETP.GT.AND P2, PT, R0, 0x1, P0 ;  /* 0x000000010000780c */ /* 0x000fe20000744270 */
[----:B------:R-:W-:-:S02]  /*5760*/  IMAD.IADD R9, R97, 0x1, R9 ;  /* 0x0000000161097824 */ /* 0x000fc400078e0209 */
[----:B------:R-:W-:Y:S02]  /*5770*/  IMAD.SHL.U32 R93, R4, 0x100, RZ ;  /* 0x00000100045d7824 */ /* 0x000fe400078e00ff */
[----:B--2---:R-:W-:-:S04]  /*5780*/  IMAD.U32 R90, R172, 0x10000, RZ ;  /* 0x00010000ac5a7824 */ /* 0x004fc800078e00ff */
[----:B------:R-:W-:Y:S01]  /*5790*/  FMUL R15, R90, R155 ;  /* 0x0000009b5a0f7220 */ /* 0x000fe20000400000 */
[----:B------:R-:W-:Y:S01]  /*57a0*/  IMAD.WIDE.U32 R90, R23, R12, R8 ;  /* 0x0000000c175a7225 */ /* 0x000fe200078e0008 */
[----:B------:R-:W-:-:S03]  /*57b0*/  IADD3 R8, P1, R93, R158, RZ ;  /* 0x0000009e5d087210 */ /* 0x000fc60007f3e0ff */
[----:B------:R-:W-:Y:S01]  /*57c0*/  FFMA R15, R24, R154, R15 ;  /* 0x0000009a180f7223 */ /* 0x000fe2000000000f */
[----:B------:R-:W-:Y:S01]  /*57d0*/  IADD3 R5, R13, R91, RZ ;  /* 0x0000005b0d057210 */ /* 0x000fe20007ffe0ff */
[----:B------:R-:W-:Y:S01]  /*57e0*/  IMAD.X R9, R95, 0x1, R159, P1 ;  /* 0x000000015f097824 */ /* 0x000fe200008e069f */
[C---:B------:R-:W-:Y:S02]  /*57f0*/  LEA R4, P4, R90.reuse, R10, 0x1 ;  /* 0x0000000a5a047211 */ /* 0x040fe400078808ff */
[----:B------:R-:W-:Y:S02]  /*5800*/  F2FP.BF16.F32.PACK_AB R15, RZ, R15 ;  /* 0x0000000fff0f723e */ /* 0x000fe400000010ff */
[----:B------:R-:W-:-:S03]  /*5810*/  LEA.HI.X R5, R90, R11, R5, 0x1, P4 ;  /* 0x0000000b5a057211 */ /* 0x000fc600020f0c05 */
[----:B------:R0:W-:Y:S01]  /*5820*/  @P3 STG.E.U16 desc[UR36][R8.64], R15 ;  /* 0x0000000f08003986 */ /* 0x0001e2000c101524 */
[----:B------:R-:W-:Y:S05]  /*5830*/  @!P2 BRA `(.L_x_155) ;  /* 0x000000000004a947 */ /* 0x000fea0003800000 */
[----:B------:R1:W5:Y:S02]  /*5840*/  LDG.E.LTC128B.U16 R172, desc[UR36][R4.64+0x2] ;  /* 0x0000022404ac7981 */ /* 0x000364000c1e1520 */
.L_x_155:
[----:B------:R-:W-:Y:S05]  /*5850*/  BSYNC B1 ;  /* 0x0000000000017941 */ /* 0x000fea0003800000 */
.L_x_154:
[----:B-----5:R-:W-:Y:S01]  /*5860*/  IMAD.U32 R24, R172, 0x10000, RZ ;  /* 0x00010000ac187824 */ /* 0x020fe200078e00ff */
[----:B------:R-:W-:Y:S01]  /*5870*/  ISETP.GT.AND P1, PT, R3, 0x88, PT ;  /* 0x000000880300780c */ /* 0x000fe20003f24270 */
[----:B0-----:R-:W-:Y:S01]  /*5880*/  IMAD.WIDE.U32 R14, R153, R14, R162 ;  /* 0x0000000e990e7225 */ /* 0x001fe200078e00a2 */
[----:B------:R-:W-:Y:S03]  /*5890*/  BSSY B1, `(.L_x_156) ;  /* 0x000000e000017945 */ /* 0x000fe60003800000 */
[----:B------:R-:W-:Y:S01]  /*58a0*/  FMUL R24, R24, R155 ;  /* 0x0000009b18187220 */ /* 0x000fe20000400000 */
[----:B------:R-:W-:Y:S01]  /*58b0*/  ISETP.GT.AND P3, PT, R0, RZ, P1 ;  /* 0x000000ff0000720c */ /* 0x000fe20000f64270 */
[----:B------:R-:W-:Y:S01]  /*58c0*/  IMAD.IADD R97, R97, 0x1, R15 ;  /* 0x0000000161617824 */ /* 0x000fe200078e020f */
[----:B------:R-:W-:Y:S01]  /*58d0*/  IADD3 R21, P5, R20, R14, RZ ;  /* 0x0000000e14157210 */ /* 0x000fe20007fbe0ff */
[----:B------:R-:W-:Y:S01]  /*58e0*/  FFMA R24, R25, R154, R24 ;  /* 0x0000009a19187223 */ /* 0x000fe20000000018 */
[----:B------:R-:W-:-:S03]  /*58f0*/  IADD3 R20, P4, R6, R14, RZ ;  /* 0x0000000e06147210 */ /* 0x000fc60007f9e0ff */
[----:B------:R-:W-:Y:S01]  /*5900*/  IMAD.X R156, R97, 0x1, R157, P5 ;  /* 0x00000001619c7824 */ /* 0x000fe200028e069d */
[----:B------:R-:W-:Y:S02]  /*5910*/  F2FP.BF16.F32.PACK_AB R24, RZ, R24 ;  /* 0x00000018ff18723e */ /* 0x000fe400000010ff */
[----:B------:R-:W-:-:S03]  /*5920*/  LEA R14, P5, R21, R10, 0x1 ;  /* 0x0000000a150e7211 */ /* 0x000fc600078a08ff */
[----:B------:R0:W-:Y:S01]  /*5930*/  @P2 STG.E.U16 desc[UR36][R8.64+0x2], R24 ;  /* 0x0000021808002986 */ /* 0x0001e2000c101524 */
[----:B------:R-:W-:Y:S01]  /*5940*/  LEA.HI.X R15, R21, R11, R156, 0x1, P5 ;  /* 0x0000000b150f7211 */ /* 0x000fe200028f0c9c */
[----:B------:R-:W-:Y:S08]  /*5950*/  @!P3 BRA `(.L_x_157) ;  /* 0x000000000004b947 */ /* 0x000ff00003800000 */
[----:B------:R2:W5:Y:S02]  /*5960*/  LDG.E.LTC128B.U16 R172, desc[UR36][R14.64] ;  /* 0x000000240eac7981 */ /* 0x000564000c1e1520 */
.L_x_157:
[----:B------:R-:W-:Y:S05]  /*5970*/  BSYNC B1 ;  /* 0x0000000000017941 */ /* 0x000fea0003800000 */
.L_x_156:
[----:B-----5:R-:W-:Y:S01]  /*5980*/  IMAD.U32 R6, R172, 0x10000, RZ ;  /* 0x00010000ac067824 */ /* 0x020fe200078e00ff */
[----:B------:R-:W-:Y:S01]  /*5990*/  ISETP.GT.AND P2, PT, R0, 0x1, P1 ;  /* 0x000000010000780c */ /* 0x000fe20000f44270 */
[----:B------:R-:W-:Y:S01]  /*59a0*/  IMAD.X R21, R7, 0x1, R97, P4 ;  /* 0x0000000107157824 */ /* 0x000fe200020e0661 */
[----:B------:R-:W-:Y:S01]  /*59b0*/  BSSY B1, `(.L_x_158) ;  /* 0x000000d000017945 */ /* 0x000fe20003800000 */
[----:B------:R-:W-:Y:S01]  /*59c0*/  FMUL R3, R6, R155 ;  /* 0x0000009b06037220 */ /* 0x000fe20000400000 */
[----:B------:R-:W-:Y:S01]  /*59d0*/  IADD3 R6, P4, R8, R165, RZ ;  /* 0x000000a508067210 */ /* 0x000fe20007f9e0ff */
[----:B--2---:R-:W-:-:S04]  /*59e0*/  IMAD.WIDE.U32 R14, R23, R12, R20 ;  /* 0x0000000c170e7225 */ /* 0x004fc800078e0014 */
[----:B------:R-:W-:Y:S01]  /*59f0*/  FFMA R3, R26, R154, R3 ;  /* 0x0000009a1a037223 */ /* 0x000fe20000000003 */
[----:B------:R-:W-:Y:S01]  /*5a00*/  IMAD.X R7, R9, 0x1, R167, P4 ;  /* 0x0000000109077824 */ /* 0x000fe200020e06a7 */
[----:B------:R-:W-:Y:S01]  /*5a10*/  LEA R10, P5, R14, R10, 0x1 ;  /* 0x0000000a0e0a7211 */ /* 0x000fe200078a08ff */
[----:B------:R-:W-:Y:S02]  /*5a20*/  IMAD.IADD R13, R13, 0x1, R15 ;  /* 0x000000010d0d7824 */ /* 0x000fe400078e020f */
[----:B------:R-:W-:-:S03]  /*5a30*/  F2FP.BF16.F32.PACK_AB R3, RZ, R3 ;  /* 0x00000003ff03723e */ /* 0x000fc600000010ff */
[----:B------:R-:W-:Y:S02]  /*5a40*/  LEA.HI.X R11, R14, R11, R13, 0x1, P5 ;  /* 0x0000000b0e0b7211 */ /* 0x000fe400028f0c0d */
[----:B------:R2:W-:Y:S01]  /*5a50*/  @P3 STG.E.U16 desc[UR36][R6.64], R3 ;  /* 0x0000000306003986 */ /* 0x0005e2000c101524 */
[----:B------:R-:W-:Y:S05]  /*5a60*/  @!P2 BRA `(.L_x_159) ;  /* 0x000000000004a947 */ /* 0x000fea0003800000 */
[----:B------:R0:W5:Y:S02]  /*5a70*/  LDG.E.LTC128B.U16 R172, desc[UR36][R10.64+0x2] ;  /* 0x000002240aac7981 */ /* 0x000164000c1e1520 */
.L_x_159:
[----:B------:R-:W-:Y:S05]  /*5a80*/  BSYNC B1 ;  /* 0x0000000000017941 */ /* 0x000fea0003800000 */
.L_x_158:
[----:B-----5:R-:W-:Y:S01]  /*5a90*/  IMAD.U32 R12, R172, 0x10000, RZ ;  /* 0x00010000ac0c7824 */ /* 0x020fe200078e00ff */
[----:B------:R-:W-:Y:S01]  /*5aa0*/  ISETP.GT.AND P3, PT, R0, 0x8, P0 ;  /* 0x000000080000780c */ /* 0x000fe20000764270 */
[----:B------:R-:W-:Y:S02]  /*5ab0*/  BSSY B1, `(.L_x_160) ;  /* 0x0000007000017945 */ /* 0x000fe40003800000 */
[----:B------:R-:W-:-:S04]  /*5ac0*/  FMUL R12, R12, R155 ;  /* 0x0000009b0c0c7220 */ /* 0x000fc80000400000 */
[----:B------:R-:W-:-:S05]  /*5ad0*/  FFMA R12, R27, R154, R12 ;  /* 0x0000009a1b0c7223 */ /* 0x000fca000000000c */
[----:B------:R-:W-:-:S05]  /*5ae0*/  F2FP.BF16.F32.PACK_AB R12, RZ, R12 ;  /* 0x0000000cff0c723e */ /* 0x000fca00000010ff */
[----:B------:R0:W-:Y:S01]  /*5af0*/  @P2 STG.E.U16 desc[UR36][R6.64+0x2], R12 ;  /* 0x0000020c06002986 */ /* 0x0001e2000c101524 */
[----:B------:R-:W-:Y:S05]  /*5b00*/  @!P3 BRA `(.L_x_161) ;  /* 0x000000000004b947 */ /* 0x000fea0003800000 */
[----:B------:R0:W5:Y:S02]  /*5b10*/  LDG.E.LTC128B.U16 R172, desc[UR36][R4.64+0x10] ;  /* 0x0000102404ac7981 */ /* 0x000164000c1e1520 */
.L_x_161:
[----:B------:R-:W-:Y:S05]  /*5b20*/  BSYNC B1 ;  /* 0x0000000000017941 */ /* 0x000fea0003800000 */
.L_x_160:
[----:B0-2--5:R-:W-:Y:S01]  /*5b30*/  SHF.L.U32 R6, R172, 0x10, RZ ;  /* 0x00000010ac067819 */ /* 0x025fe200000006ff */
[----:B------:R-:W-:Y:S01]  /*5b40*/  IMAD.MOV.U32 R7, RZ, RZ, R9 ;  /* 0x000000ffff077224 */ /* 0x000fe200078e0009 */
[----:B------:R-:W-:Y:S01]  /*5b50*/  ISETP.GT.AND P2, PT, R0, 0x9, P0 ;  /* 0x000000090000780c */ /* 0x000fe20000744270 */
[----:B------:R-:W-:Y:S02]  /*5b60*/  BSSY B1, `(.L_x_162) ;  /* 0x0000008000017945 */ /* 0x000fe40003800000 */
[----:B------:R-:W-:Y:S01]  /*5b70*/  FMUL R3, R6, R155 ;  /* 0x0000009b06037220 */ /* 0x000fe20000400000 */
[----:B------:R-:W-:-:S03]  /*5b80*/  IMAD.MOV.U32 R6, RZ, RZ, R8 ;  /* 0x000000ffff067224 */ /* 0x000fc600078e0008 */
[----:B------:R-:W-:-:S05]  /*5b90*/  FFMA R3, R28, R154, R3 ;  /* 0x0000009a1c037223 */ /* 0x000fca0000000003 */
[----:B------:R-:W-:-:S05]  /*5ba0*/  F2FP.BF16.F32.PACK_AB R3, RZ, R3 ;  /* 0x00000003ff03723e */ /* 0x000fca00000010ff */
[----:B------:R0:W-:Y:S01]  /*5bb0*/  @P3 STG.E.U16 desc[UR36][R6.64+0x10], R3 ;  /* 0x0000100306003986 */ /* 0x0001e2000c101524 */
[----:B------:R-:W-:Y:S05]  /*5bc0*/  @!P2 BRA `(.L_x_163) ;  /* 0x000000000004a947 */ /* 0x000fea0003800000 */
[----:B------:R2:W5:Y:S02]  /*5bd0*/  LDG.E.LTC128B.U16 R172, desc[UR36][R4.64+0x12] ;  /* 0x0000122404ac7981 */ /* 0x000564000c1e1520 */
.L_x_163:
[----:B------:R-:W-:Y:S05]  /*5be0*/  BSYNC B1 ;  /* 0x0000000000017941 */ /* 0x000fea0003800000 */
.L_x_162:
        /* <DEDUP_REMOVED lines=9> */
.L_x_165:
[----:B------:R-:W-:Y:S05]  /*5c80*/  BSYNC B1 ;  /* 0x0000000000017941 */ /* 0x000fea0003800000 */
.L_x_164:
[----:B0----5:R-:W-:Y:S01]  /*5c90*/  IMAD.U32 R12, R172, 0x10000, RZ ;  /* 0x00010000ac0c7824 */ /* 0x021fe200078e00ff */
[----:B------:R-:W-:Y:S01]  /*5ca0*/  IADD3 R8, P3, R165, R8, RZ ;  /* 0x00000008a5087210 */ /* 0x000fe20007f7e0ff */
[----:B------:R-:W-:Y:S01]  /*5cb0*/  BSSY B1, `(.L_x_166) ;  /* 0x0000009000017945 */ /* 0x000fe20003800000 */
[----:B------:R-:W-:Y:S01]  /*5cc0*/  ISETP.GT.AND P2, PT, R0, 0x9, P1 ;  /* 0x000000090000780c */ /* 0x000fe20000f44270 */
[----:B------:R-:W-:Y:S02]  /*5cd0*/  FMUL R3, R12, R155 ;  /* 0x0000009b0c037220 */ /* 0x000fe40000400000 */
[----:B------:R-:W-:Y:S02]  /*5ce0*/  IMAD.X R9, R167, 0x1, R9, P3 ;  /* 0x00000001a7097824 */ /* 0x000fe400018e0609 */
[----:B------:R-:W-:-:S05]  /*5cf0*/  FFMA R3, R30, R154, R3 ;  /* 0x0000009a1e037223 */ /* 0x000fca0000000003 */
[----:B------:R-:W-:-:S05]  /*5d00*/  F2FP.BF16.F32.PACK_AB R3, RZ, R3 ;  /* 0x00000003ff03723e */ /* 0x000fca00000010ff */
[----:B------:R0:W-:Y:S01]  /*5d10*/  @P4 STG.E.U16 desc[UR36][R8.64+0x10], R3 ;  /* 0x0000100308004986 */ /* 0x0001e2000c101524 */
[----:B------:R-:W-:Y:S05]  /*5d20*/  @!P2 BRA `(.L_x_167) ;  /* 0x000000000004a947 */ /* 0x000fea0003800000 */
[----:B------:R0:W5:Y:S02]  /*5d30*/  LDG.E.LTC128B.U16 R172, desc[UR36][R10.64+0x12] ;  /* 0x000012240aac7981 */ /* 0x000164000c1e1520 */
.L_x_167:
[----:B------:R-:W-:Y:S05]  /*5d40*/  BSYNC B1 ;  /* 0x0000000000017941 */ /* 0x000fea0003800000 */
.L_x_166:
[----:B0----5:R-:W-:Y:S01]  /*5d50*/  IMAD.U32 R8, R172, 0x10000, RZ ;  /* 0x00010000ac087824 */ /* 0x021fe200078e00ff */
[----:B------:R-:W-:Y:S01]  /*5d60*/  ISETP.GT.AND P3, PT, R0, 0x10, P0 ;  /* 0x000000100000780c */ /* 0x000fe20000764270 */
[----:B------:R-:W-:Y:S02]  /*5d70*/  BSSY B1, `(.L_x_168) ;  /* 0x0000009000017945 */ /* 0x000fe40003800000 */
[----:B------:R-:W-:-:S04]  /*5d80*/  FMUL R8, R8, R155 ;  /* 0x0000009b08087220 */ /* 0x000fc80000400000 */
[----:B------:R-:W-:Y:S01]  /*5d90*/  FFMA R31, R31, R154, R8 ;  /* 0x0000009a1f1f7223 */ /* 0x000fe20000000008 */
[----:B------:R-:W-:-:S04]  /*5da0*/  IADD3 R8, P4, P5, R165, R158, R93 ;  /* 0x0000009ea5087210 */ /* 0x000fc80007d9e05d */
[----:B------:R-:W-:Y:S02]  /*5db0*/  F2FP.BF16.F32.PACK_AB R31, RZ, R31 ;  /* 0x0000001fff1f723e */ /* 0x000fe400000010ff */
[----:B------:R-:W-:-:S05]  /*5dc0*/  IADD3.X R9, R167, R159, R95, P4, P5 ;  /* 0x0000009fa7097210 */ /* 0x000fca00027ea45f */
[----:B------:R0:W-:Y:S01]  /*5dd0*/  @P2 STG.E.U16 desc[UR36][R8.64+0x12], R31 ;  /* 0x0000121f08002986 */ /* 0x0001e2000c101524 */
[----:B------:R-:W-:Y:S05]  /*5de0*/  @!P3 BRA `(.L_x_169) ;  /* 0x000000000004b947 */ /* 0x000fea0003800000 */
[----:B------:R0:W5:Y:S02]  /*5df0*/  LDG.E.LTC128B.U16 R172, desc[UR36][R4.64+0x20] ;  /* 0x0000202404ac7981 */ /* 0x000164000c1e1520 */
.L_x_169:
[----:B------:R-:W-:Y:S05]  /*5e00*/  BSYNC B1 ;  /* 0x0000000000017941 */ /* 0x000fea0003800000 */
.L_x_168:
        /* <DEDUP_REMOVED lines=9> */
.L_x_171:
[----:B------:R-:W-:Y:S05]  /*5ea0*/  BSYNC B1 ;  /* 0x0000000000017941 */ /* 0x000fea0003800000 */
.L_x_170:
        /* <DEDUP_REMOVED lines=9> */
.L_x_173:
[----:B------:R-:W-:Y:S05]  /*5f40*/  BSYNC B1 ;  /* 0x0000000000017941 */ /* 0x000fea0003800000 */
.L_x_172:
[----:B0----5:R-:W-:Y:S01]  /*5f50*/  IMAD.U32 R12, R172, 0x10000, RZ ;  /* 0x00010000ac0c7824 */ /* 0x021fe200078e00ff */
        /* <DEDUP_REMOVED lines=8> */
.L_x_175:
[----:B------:R-:W-:Y:S05]  /*5fe0*/  BSYNC B1 ;  /* 0x0000000000017941 */ /* 0x000fea0003800000 */
.L_x_174:
[----:B-----5:R-:W-:Y:S01]  /*5ff0*/  SHF.L.U32 R12, R172, 0x10, RZ ;  /* 0x00000010ac0c7819 */ /* 0x020fe200000006ff */
[----:B------:R-:W-:Y:S01]  /*6000*/  BSSY B1, `(.L_x_176) ;  /* 0x0000008000017945 */ /* 0x000fe20003800000 */
[----:B------:R-:W-:-:S03]  /*6010*/  ISETP.GT.AND P3, PT, R0, 0x18, P0 ;  /* 0x000000180000780c */ /* 0x000fc60000764270 */
[----:B------:R-:W-:-:S04]  /*6020*/  FMUL R12, R12, R155 ;  /* 0x0000009b0c0c7220 */ /* 0x000fc80000400000 */
[----:B------:R-:W-:-:S05]  /*6030*/  FFMA R12, R35, R154, R12 ;  /* 0x0000009a230c7223 */ /* 0x000fca000000000c */
[----:B------:R-:W-:-:S05]  /*6040*/  F2FP.BF16.F32.PACK_AB R12, RZ, R12 ;  /* 0x0000000cff0c723e */ /* 0x000fca00000010ff */
[----:B------:R0:W-:Y:S01]  /*6050*/  @P2 STG.E.U16 desc[UR36][R8.64+0x22], R12 ;  /* 0x0000220c08002986 */ /* 0x0001e2000c101524 */
[----:B------:R-:W-:Y:S05]  /*6060*/  @!P3 BRA `(.L_x_177) ;  /* 0x000000000004b947 */ /* 0x000fea0003800000 */
[----:B------:R0:W5:Y:S02]  /*6070*/  LDG.E.LTC128B.U16 R172, desc[UR36][R4.64+0x30] ;  /* 0x0000302404ac7981 */ /* 0x000164000c1e1520 */
.L_x_177:
[----:B------:R-:W-:Y:S05]  /*6080*/  BSYNC B1 ;  /* 0x0000000000017941 */ /* 0x000fea0003800000 */
.L_x_176:
        /* <DEDUP_REMOVED lines=9> */
.L_x_179:
[----:B------:R-:W-:Y:S05]  /*6120*/  BSYNC B1 ;  /* 0x0000000000017941 */ /* 0x000fea0003800000 */
.L_x_178:
        /* <DEDUP_REMOVED lines=9> */
.L_x_181:
[----:B------:R-:W-:Y:S05]  /*61c0*/  BSYNC B1 ;  /* 0x0000000000017941 */ /* 0x000fea0003800000 */
.L_x_180:
        /* <DEDUP_REMOVED lines=9> */
.L_x_183:
[----:B------:R-:W-:Y:S05]  /*6260*/  BSYNC B1 ;  /* 0x0000000000017941 */ /* 0x000fea0003800000 */
.L_x_182:
        /* <DEDUP_REMOVED lines=9> */
.L_x_185:
[----:B------:R-:W-:Y:S05]  /*6300*/  BSYNC B1 ;  /* 0x0000000000017941 */ /* 0x000fea0003800000 */
.L_x_184:
        /* <DEDUP_REMOVED lines=9> */
.L_x_187:
[----:B------:R-:W-:Y:S05]  /*63a0*/  BSYNC B1 ;  /* 0x0000000000017941 */ /* 0x000fea0003800000 */
.L_x_186:
        /* <DEDUP_REMOVED lines=9> */
.L_x_189:
[----:B------:R-:W-:Y:S05]  /*6440*/  BSYNC B1 ;  /* 0x0000000000017941 */ /* 0x000fea0003800000 */
.L_x_188:
        /* <DEDUP_REMOVED lines=9> */
.L_x_191:
[----:B------:R-:W-:Y:S05]  /*64e0*/  BSYNC B1 ;  /* 0x0000000000017941 */ /* 0x000fea0003800000 */
.L_x_190:
        /* <DEDUP_REMOVED lines=9> */
.L_x_193:
[----:B------:R-:W-:Y:S05]  /*6580*/  BSYNC B1 ;  /* 0x0000000000017941 */ /* 0x000fea0003800000 */
.L_x_192:
        /* <DEDUP_REMOVED lines=9> */
.L_x_195:
[----:B------:R-:W-:Y:S05]  /*6620*/  BSYNC B1 ;  /* 0x0000000000017941 */ /* 0x000fea0003800000 */
.L_x_194:
        /* <DEDUP_REMOVED lines=9> */
.L_x_197:
[----:B------:R-:W-:Y:S05]  /*66c0*/  BSYNC B1 ;  /* 0x0000000000017941 */ /* 0x000fea0003800000 */
.L_x_196:
        /* <DEDUP_REMOVED lines=9> */
.L_x_199:
[----:B------:R-:W-:Y:S05]  /*6760*/  BSYNC B1 ;  /* 0x0000000000017941 */ /* 0x000fea0003800000 */
.L_x_198:
        /* <DEDUP_REMOVED lines=9> */
.L_x_201:
[----:B------:R-:W-:Y:S05]  /*6800*/  BSYNC B1 ;  /* 0x0000000000017941 */ /* 0x000fea0003800000 */
.L_x_200:
        /* <DEDUP_REMOVED lines=9> */
.L_x_203:
[----:B------:R-:W-:Y:S05]  /*68a0*/  BSYNC B1 ;  /* 0x0000000000017941 */ /* 0x000fea0003800000 */
.L_x_202:
        /* <DEDUP_REMOVED lines=9> */
.L_x_205:
[----:B------:R-:W-:Y:S05]  /*6940*/  BSYNC B1 ;  /* 0x0000000000017941 */ /* 0x000fea0003800000 */
.L_x_204:
        /* <DEDUP_REMOVED lines=9> */
.L_x_207:
[----:B------:R-:W-:Y:S05]  /*69e0*/  BSYNC B1 ;  /* 0x0000000000017941 */ /* 0x000fea0003800000 */
.L_x_206:
        /* <DEDUP_REMOVED lines=9> */
.L_x_209:
[----:B------:R-:W-:Y:S05]  /*6a80*/  BSYNC B1 ;  /* 0x0000000000017941 */ /* 0x000fea0003800000 */
.L_x_208:
        /* <DEDUP_REMOVED lines=9> */
.L_x_211:
[----:B------:R-:W-:Y:S05]  /*6b20*/  BSYNC B1 ;  /* 0x0000000000017941 */ /* 0x000fea0003800000 */
.L_x_210:
        /* <DEDUP_REMOVED lines=9> */
.L_x_213:
[----:B------:R-:W-:Y:S05]  /*6bc0*/  BSYNC B1 ;  /* 0x0000000000017941 */ /* 0x000fea0003800000 */
.L_x_212:
        /* <DEDUP_REMOVED lines=9> */
.L_x_215:
[----:B------:R-:W-:Y:S05]  /*6c60*/  BSYNC B1 ;  /* 0x0000000000017941 */ /* 0x000fea0003800000 */
.L_x_214:
        /* <DEDUP_REMOVED lines=9> */
.L_x_217:
[----:B------:R-:W-:Y:S05]  /*6d00*/  BSYNC B1 ;  /* 0x0000000000017941 */ /* 0x000fea0003800000 */
.L_x_216:
        /* <DEDUP_REMOVED lines=9> */
.L_x_219:
[----:B------:R-:W-:Y:S05]  /*6da0*/  BSYNC B1 ;  /* 0x0000000000017941 */ /* 0x000fea0003800000 */
.L_x_218:
        /* <DEDUP_REMOVED lines=9> */
.L_x_221:
[----:B------:R-:W-:Y:S05]  /*6e40*/  BSYNC B1 ;  /* 0x0000000000017941 */ /* 0x000fea0003800000 */
.L_x_220:
        /* <DEDUP_REMOVED lines=9> */
.L_x_223:
[----:B------:R-:W-:Y:S05]  /*6ee0*/  BSYNC B1 ;  /* 0x0000000000017941 */ /* 0x000fea0003800000 */
.L_x_222:
        /* <DEDUP_REMOVED lines=9> */
.L_x_225:
[----:B------:R-:W-:Y:S05]  /*6f80*/  BSYNC B1 ;  /* 0x0000000000017941 */ /* 0x000fea0003800000 */
.L_x_224:
        /* <DEDUP_REMOVED lines=9> */
.L_x_227:
[----:B------:R-:W-:Y:S05]  /*7020*/  BSYNC B1 ;  /* 0x0000000000017941 */ /* 0x000fea0003800000 */
.L_x_226:
        /* <DEDUP_REMOVED lines=9> */
.L_x_229:
[----:B------:R-:W-:Y:S05]  /*70c0*/  BSYNC B1 ;  /* 0x0000000000017941 */ /* 0x000fea0003800000 */
.L_x_228:
        /* <DEDUP_REMOVED lines=9> */
.L_x_231:
[----:B------:R-:W-:Y:S05]  /*7160*/  BSYNC B1 ;  /* 0x0000000000017941 */ /* 0x000fea0003800000 */
.L_x_230:
        /* <DEDUP_REMOVED lines=9> */
.L_x_233:
[----:B------:R-:W-:Y:S05]  /*7200*/  BSYNC B1 ;  /* 0x0000000000017941 */ /* 0x000fea0003800000 */
.L_x_232:
        /* <DEDUP_REMOVED lines=9> */
.L_x_235:
[----:B------:R-:W-:Y:S05]  /*72a0*/  BSYNC B1 ;  /* 0x0000000000017941 */ /* 0x000fea0003800000 */
.L_x_234:
        /* <DEDUP_REMOVED lines=9> */
.L_x_237:
[----:B------:R-:W-:Y:S05]  /*7340*/  BSYNC B1 ;  /* 0x0000000000017941 */ /* 0x000fea0003800000 */
.L_x_236:
        /* <DEDUP_REMOVED lines=9> */
.L_x_239:
[----:B------:R-:W-:Y:S05]  /*73e0*/  BSYNC B1 ;  /* 0x0000000000017941 */ /* 0x000fea0003800000 */
.L_x_238:
        /* <DEDUP_REMOVED lines=9> */
.L_x_241:
[----:B------:R-:W-:Y:S05]  /*7480*/  BSYNC B1 ;  /* 0x0000000000017941 */ /* 0x000fea0003800000 */
.L_x_240:
        /* <DEDUP_REMOVED lines=9> */
.L_x_243:
[----:B------:R-:W-:Y:S05]  /*7520*/  BSYNC B1 ;  /* 0x0000000000017941 */ /* 0x000fea0003800000 */
.L_x_242:
        /* <DEDUP_REMOVED lines=9> */
.L_x_245:
[----:B------:R-:W-:Y:S05]  /*75c0*/  BSYNC B1 ;  /* 0x0000000000017941 */ /* 0x000fea0003800000 */
.L_x_244:
        /* <DEDUP_REMOVED lines=9> */
.L_x_247:
[----:B------:R-:W-:Y:S05]  /*7660*/  BSYNC B1 ;  /* 0x0000000000017941 */ /* 0x000fea0003800000 */
.L_x_246:
        /* <DEDUP_REMOVED lines=9> */
.L_x_249:
[----:B------:R-:W-:Y:S05]  /*7700*/  BSYNC B1 ;  /* 0x0000000000017941 */ /* 0x000fea0003800000 */
.L_x_248:
        /* <DEDUP_REMOVED lines=9> */
.L_x_251:
[----:B------:R-:W-:Y:S05]  /*77a0*/  BSYNC B1 ;  /* 0x0000000000017941 */ /* 0x000fea0003800000 */
.L_x_250:
        /* <DEDUP_REMOVED lines=9> */
.L_x_253:
[----:B------:R-:W-:Y:S05]  /*7840*/  BSYNC B1 ;  /* 0x0000000000017941 */ /* 0x000fea0003800000 */
.L_x_252:
        /* <DEDUP_REMOVED lines=9> */
.L_x_255:
[----:B------:R-:W-:Y:S05]  /*78e0*/  BSYNC B1 ;  /* 0x0000000000017941 */ /* 0x000fea0003800000 */
.L_x_254:
        /* <DEDUP_REMOVED lines=9> */
.L_x_257:
[----:B------:R-:W-:Y:S05]  /*7980*/  BSYNC B1 ;  /* 0x0000000000017941 */ /* 0x000fea0003800000 */
.L_x_256:
        /* <DEDUP_REMOVED lines=9> */
.L_x_259:
[----:B------:R-:W-:Y:S05]  /*7a20*/  BSYNC B1 ;  /* 0x0000000000017941 */ /* 0x000fea0003800000 */
.L_x_258:
        /* <DEDUP_REMOVED lines=9> */
.L_x_261:
[----:B------:R-:W-:Y:S05]  /*7ac0*/  BSYNC B1 ;  /* 0x0000000000017941 */ /* 0x000fea0003800000 */
.L_x_260:
        /* <DEDUP_REMOVED lines=9> */
.L_x_263:
[----:B------:R-:W-:Y:S05]  /*7b60*/  BSYNC B1 ;  /* 0x0000000000017941 */ /* 0x000fea0003800000 */
.L_x_262:
        /* <DEDUP_REMOVED lines=9> */
.L_x_265:
[----:B------:R-:W-:Y:S05]  /*7c00*/  BSYNC B1 ;  /* 0x0000000000017941 */ /* 0x000fea0003800000 */
.L_x_264:
        /* <DEDUP_REMOVED lines=9> */
.L_x_267:
[----:B------:R-:W-:Y:S05]  /*7ca0*/  BSYNC B1 ;  /* 0x0000000000017941 */ /* 0x000fea0003800000 */
.L_x_266:
        /* <DEDUP_REMOVED lines=9> */
.L_x_269:
[----:B------:R-:W-:Y:S05]  /*7d40*/  BSYNC B1 ;  /* 0x0000000000017941 */ /* 0x000fea0003800000 */
.L_x_268:
        /* <DEDUP_REMOVED lines=9> */
.L_x_271:
[----:B------:R-:W-:Y:S05]  /*7de0*/  BSYNC B1 ;  /* 0x0000000000017941 */ /* 0x000fea0003800000 */
.L_x_270:
        /* <DEDUP_REMOVED lines=9> */
.L_x_273:
[----:B------:R-:W-:Y:S05]  /*7e80*/  BSYNC B1 ;  /* 0x0000000000017941 */ /* 0x000fea0003800000 */
.L_x_272:
        /* <DEDUP_REMOVED lines=9> */
.L_x_275:
[----:B------:R-:W-:Y:S05]  /*7f20*/  BSYNC B1 ;  /* 0x0000000000017941 */ /* 0x000fea0003800000 */
.L_x_274:
[----:B012--5:R-:W-:Y:S01]  /*7f30*/  SHF.L.U32 R4, R172, 0x10, RZ ;  /* 0x00000010ac047819 */ /* 0x027fe200000006ff */
        /* <DEDUP_REMOVED lines=8> */
.L_x_277:
[----:B------:R-:W-:Y:S05]  /*7fc0*/  BSYNC B1 ;  /* 0x0000000000017941 */ /* 0x000fea0003800000 */
.L_x_276:
[----:B0----5:R-:W-:Y:S01]  /*7fd0*/  IMAD.U32 R4, R172, 0x10000, RZ ;  /* 0x00010000ac047824 */ /* 0x021fe200078e00ff */
[----:B------:R-:W-:Y:S01]  /*7fe0*/  ISETP.GT.AND P1, PT, R0, 0x79, P1 ;  /* 0x000000790000780c */ /* 0x000fe20000f24270 */
[----:B------:R-:W-:Y:S01]  /*7ff0*/  @P2 IMAD.MOV.U32 R5, RZ, RZ, R9 ;  /* 0x000000ffff052224 */ /* 0x000fe200078e0009 */
[----:B------:R-:W-:Y:S01]  /*8000*/  BSSY B1, `(.L_x_278) ;  /* 0x0000008000017945 */ /* 0x000fe20003800000 */
[----:B------:R-:W-:Y:S01]  /*8010*/  FMUL R3, R4, R155 ;  /* 0x0000009b04037220 */ /* 0x000fe20000400000 */
[----:B------:R-:W-:-:S03]  /*8020*/  @P2 IMAD.MOV.U32 R4, RZ, RZ, R8 ;  /* 0x000000ffff042224 */ /* 0x000fc600078e0008 */
[----:B------:R-:W-:-:S05]  /*8030*/  FFMA R3, R86, R154, R3 ;  /* 0x0000009a56037223 */ /* 0x000fca0000000003 */
[----:B------:R-:W-:-:S05]  /*8040*/  F2FP.BF16.F32.PACK_AB R3, RZ, R3 ;  /* 0x00000003ff03723e */ /* 0x000fca00000010ff */
[----:B------:R0:W-:Y:S01]  /*8050*/  @P2 STG.E.U16 desc[UR36][R4.64+0xf0], R3 ;  /* 0x0000f00304002986 */ /* 0x0001e2000c101524 */
[----:B------:R-:W-:Y:S05]  /*8060*/  @!P1 BRA `(.L_x_279) ;  /* 0x0000000000049947 */ /* 0x000fea0003800000 */
[----:B------:R2:W5:Y:S02]  /*8070*/  LDG.E.LTC128B.U16 R172, desc[UR36][R10.64+0xf2] ;  /* 0x0000f2240aac7981 */ /* 0x000564000c1e1520 */
.L_x_279:
[----:B------:R-:W-:Y:S05]  /*8080*/  BSYNC B1 ;  /* 0x0000000000017941 */ /* 0x000fea0003800000 */
.L_x_278:
[----:B------:R-:W-:Y:S05]  /*8090*/  @!P1 BRA `(.L_x_280) ;  /* 0x00000024004c9947 */ /* 0x000fea0003800000 */
[----:B-----5:R-:W-:-:S04]  /*80a0*/  IMAD.U32 R172, R172, 0x10000, RZ ;  /* 0x00010000acac7824 */ /* 0x020fc800078e00ff */
[----:B------:R-:W-:-:S04]  /*80b0*/  FMUL R172, R172, R155 ;  /* 0x0000009bacac7220 */ /* 0x000fc80000400000 */
[----:B------:R-:W-:-:S05]  /*80c0*/  FFMA R172, R87, R154, R172 ;  /* 0x0000009a57ac7223 */ /* 0x000fca00000000ac */
[----:B------:R-:W-:-:S05]  /*80d0*/  F2FP.BF16.F32.PACK_AB R172, RZ, R172 ;  /* 0x000000acffac723e */ /* 0x000fca00000010ff */
[----:B------:R0:W-:Y:S01]  /*80e0*/  STG.E.U16 desc[UR36][R8.64+0xf2], R172 ;  /* 0x0000f2ac08007986 */ /* 0x0001e2000c101524 */
[----:B------:R-:W-:Y:S05]  /*80f0*/  BRA `(.L_x_280) ;  /* 0x0000002400347947 */ /* 0x000fea0003800000 */
.L_x_29:
[----:B------:R-:W-:Y:S01]  /*8100*/  ULDC.64 UR4, c[0x0][0x5c0] ;  /* 0x0001700000047ab9 */ /* 0x000fe20000000a00 */
[-C--:B------:R-:W-:Y:S01]  /*8110*/  FMUL R88, R88, R154.reuse ;  /* 0x0000009a58587220 */ /* 0x080fe20000400000 */
[----:B------:R-:W-:Y:S01]  /*8120*/  LEA R8, P0, R166, UR4, 0x1 ;  /* 0x00000004a6087c11 */ /* 0x000fe2000f8008ff */
[----:B------:R-:W-:Y:S01]  /*8130*/  IMAD.SHL.U32 R7, R4, 0x10, RZ ;  /* 0x0000001004077824 */ /* 0x000fe200078e00ff */
[----:B------:R-:W-:Y:S01]  /*8140*/  ISETP.GT.AND P2, PT, R0, 0x1, P3 ;  /* 0x000000010000780c */ /* 0x000fe20001f44270 */
[-C--:B------:R-:W-:Y:S01]  /*8150*/  FMUL R89, R89, R154.reuse ;  /* 0x0000009a59597220 */ /* 0x080fe20000400000 */
[----:B------:R-:W-:Y:S01]  /*8160*/  LEA.HI.X R9, R166, UR5, R169, 0x1, P0 ;  /* 0x00000005a6097c11 */ /* 0x000fe200080f0ca9 */
[-C--:B------:R-:W-:Y:S01]  /*8170*/  FMUL R90, R90, R154.reuse ;  /* 0x0000009a5a5a7220 */ /* 0x080fe20000400000 */
[----:B------:R-:W-:Y:S01]  /*8180*/  ISETP.GT.AND P0, PT, R3, 0x8, PT ;  /* 0x000000080300780c */ /* 0x000fe20003f04270 */
[----:B------:R-:W-:Y:S01]  /*8190*/  FMUL R91, R91, R154 ;  /* 0x0000009a5b5b7220 */ /* 0x000fe20000400000 */
[----:B------:R-:W-:Y:S01]  /*81a0*/  F2FP.BF16.F32.PACK_AB R88, RZ, R88 ;  /* 0x00000058ff58723e */ /* 0x000fe200000010ff */
[-C--:B------:R-:W-:Y:S01]  /*81b0*/  FMUL R92, R92, R154.reuse ;  /* 0x0000009a5c5c7220 */ /* 0x080fe20000400000 */
[----:B------:R-:W-:Y:S01]  /*81c0*/  ISETP.GT.AND P4, PT, R0, RZ, P0 ;  /* 0x000000ff0000720c */ /* 0x000fe20000784270 */
[----:B------:R-:W-:Y:S01]  /*81d0*/  FMUL R93, R93, R154 ;  /* 0x0000009a5d5d7220 */ /* 0x000fe20000400000 */
[----:B------:R-:W-:Y:S01]  /*81e0*/  SHF.L.U64.HI R6, R4, 0x4, R5 ;  /* 0x0000000404067819 */ /* 0x000fe20000010205 */
[----:B------:R-:W-:Y:S01]  /*81f0*/  @P1 STG.E.U16 desc[UR36][R8.64], R88 ;  /* 0x0000005808001986 */ /* 0x000fe2000c101524 */
[----:B------:R-:W-:Y:S01]  /*8200*/  IADD3 R10, P5, R7, R8, RZ ;  /* 0x00000008070a7210 */ /* 0x000fe20007fbe0ff */
[-C--:B------:R-:W-:Y:S01]  /*8210*/  FMUL R94, R94, R154.reuse ;  /* 0x0000009a5e5e7220 */ /* 0x080fe20000400000 */
[----:B------:R-:W-:Y:S01]  /*8220*/  ISETP.GT.AND P1, PT, R0, 0x1, P0 ;  /* 0x000000010000780c */ /* 0x000fe20000724270 */
[----:B------:R-:W-:Y:S01]  /*8230*/  FMUL R95, R95, R154 ;  /* 0x0000009a5f5f7220 */ /* 0x000fe20000400000 */
[----:B------:R-:W-:Y:S01]  /*8240*/  F2FP.BF16.F32.PACK_AB R89, RZ, R89 ;  /* 0x00000059ff59723e */ /* 0x000fe200000010ff */
[----:B------:R-:W-:Y:S01]  /*8250*/  IMAD.X R11, R6, 0x1, R9, P5 ;  /* 0x00000001060b7824 */ /* 0x000fe200028e0609 */
[----:B------:R-:W-:Y:S01]  /*8260*/  F2FP.BF16.F32.PACK_AB R90, RZ, R90 ;  /* 0x0000005aff5a723e */ /* 0x000fe200000010ff */
[-C--:B------:R-:W-:Y:S01]  /*8270*/  FMUL R96, R96, R154.reuse ;  /* 0x0000009a60607220 */ /* 0x080fe20000400000 */
[----:B------:R-:W-:Y:S01]  /*8280*/  F2FP.BF16.F32.PACK_AB R91, RZ, R91 ;  /* 0x0000005bff5b723e */ /* 0x000fe200000010ff */
[----:B------:R-:W-:Y:S01]  /*8290*/  @P2 STG.E.U16 desc[UR36][R8.64+0x2], R89 ;  /* 0x0000025908002986 */ /* 0x000fe2000c101524 */
[C---:B------:R-:W-:Y:S01]  /*82a0*/  ISETP.GT.AND P5, PT, R0.reuse, 0x9, P3 ;  /* 0x000000090000780c */ /* 0x040fe20001fa4270 */
[-C--:B------:R-:W-:Y:S01]  /*82b0*/  FMUL R97, R97, R154.reuse ;  /* 0x0000009a61617220 */ /* 0x080fe20000400000 */
[C---:B------:R-:W-:Y:S01]  /*82c0*/  ISETP.GT.AND P2, PT, R0.reuse, 0x8, P0 ;  /* 0x000000080000780c */ /* 0x040fe20000744270 */
[----:B------:R-:W-:Y:S01]  /*82d0*/  @P4 STG.E.U16 desc[UR36][R10.64], R90 ;  /* 0x0000005a0a004986 */ /* 0x000fe2000c101524 */
[----:B------:R-:W-:Y:S01]  /*82e0*/  ISETP.GT.AND P4, PT, R0, 0x8, P3 ;  /* 0x000000080000780c */ /* 0x000fe20001f84270 */
[----:B------:R-:W-:Y:S01]  /*82f0*/  FMUL R98, R98, R154 ;  /* 0x0000009a62627220 */ /* 0x000fe20000400000 */
[----:B------:R-:W-:Y:S01]  /*8300*/  F2FP.BF16.F32.PACK_AB R92, RZ, R92 ;  /* 0x0000005cff5c723e */ /* 0x000fe200000010ff */
[----:B------:R-:W-:Y:S01]  /*8310*/  @P1 STG.E.U16 desc[UR36][R10.64+0x2], R91 ;  /* 0x0000025b0a001986 */ /* 0x000fe2000c101524 */
[----:B------:R-:W-:Y:S01]  /*8320*/  ISETP.GT.AND P1, PT, R0, 0x9, P0 ;  /* 0x000000090000780c */ /* 0x000fe20000724270 */
[-C--:B------:R-:W-:Y:S01]  /*8330*/  FMUL R99, R99, R154.reuse ;  /* 0x0000009a63637220 */ /* 0x080fe20000400000 */
[----:B------:R-:W-:Y:S01]  /*8340*/  F2FP.BF16.F32.PACK_AB R93, RZ, R93 ;  /* 0x0000005dff5d723e */ /* 0x000fe200000010ff */
[----:B------:R-:W-:Y:S01]  /*8350*/  FMUL R100, R100, R154 ;  /* 0x0000009a64647220 */ /* 0x000fe20000400000 */
[----:B------:R-:W-:Y:S01]  /*8360*/  F2FP.BF16.F32.PACK_AB R94, RZ, R94 ;  /* 0x0000005eff5e723e */ /* 0x000fe200000010ff */
[-C--:B------:R-:W-:Y:S01]  /*8370*/  FMUL R101, R101, R154.reuse ;  /* 0x0000009a65657220 */ /* 0x080fe20000400000 */
[----:B------:R-:W-:Y:S01]  /*8380*/  F2FP.BF16.F32.PACK_AB R95, RZ, R95 ;  /* 0x0000005fff5f723e */ /* 0x000fe200000010ff */
[----:B------:R-:W-:Y:S01]  /*8390*/  FMUL R102, R102, R154 ;  /* 0x0000009a66667220 */ /* 0x000fe20000400000 */
[----:B------:R-:W-:Y:S01]  /*83a0*/  F2FP.BF16.F32.PACK_AB R96, RZ, R96 ;  /* 0x00000060ff60723e */ /* 0x000fe200000010ff */
[----:B------:R-:W-:Y:S01]  /*83b0*/  @P4 STG.E.U16 desc[UR36][R8.64+0x10], R92 ;  /* 0x0000105c08004986 */ /* 0x000fe2000c101524 */
[C---:B------:R-:W-:Y:S01]  /*83c0*/  ISETP.GT.AND P4, PT, R0.reuse, 0x10, P3 ;  /* 0x000000100000780c */ /* 0x040fe20001f84270 */
[-C--:B------:R-:W-:Y:S01]  /*83d0*/  FMUL R103, R103, R154.reuse ;  /* 0x0000009a67677220 */ /* 0x080fe20000400000 */
[----:B------:R-:W-:Y:S01]  /*83e0*/  F2FP.BF16.F32.PACK_AB R97, RZ, R97 ;  /* 0x00000061ff61723e */ /* 0x000fe200000010ff */
[----:B------:R-:W-:Y:S01]  /*83f0*/  @P5 STG.E.U16 desc[UR36][R8.64+0x12], R93 ;  /* 0x0000125d08005986 */ /* 0x000fe2000c101524 */
[----:B------:R-:W-:Y:S01]  /*8400*/  ISETP.GT.AND P5, PT, R0, 0x11, P0 ;  /* 0x000000110000780c */ /* 0x000fe200007a4270 */
        /* <DEDUP_REMOVED lines=74> */
[-C--:B------:R-:W-:Y:S01]  /*88b0*/  FMUL R125, R125, R154.reuse ;  /* 0x0000009a7d7d7220 */ /* 0x080fe20000400000 */
[----:B------:R-:W-:Y:S01]  /*88c0*/  F2FP.BF16.F32.PACK_AB R119, RZ, R119 ;  /* 0x00000077ff77723e */ /* 0x000fe200000010ff */
[----:B------:R-:W-:Y:S01]  /*88d0*/  FMUL R126, R126, R154 ;  /* 0x0000009a7e7e7220 */ /* 0x000fe20000400000 */
[----:B------:R-:W-:Y:S01]  /*88e0*/  F2FP.BF16.F32.PACK_AB R120, RZ, R120 ;  /* 0x00000078ff78723e */ /* 0x000fe200000010ff */
        /* <DEDUP_REMOVED lines=64> */
[----:B------:R-:W-:Y:S01]  /*8cf0*/  FMUL R145, R145, R154 ;  /* 0x0000009a91917220 */ /* 0x000fe20000400000 */
[----:B------:R-:W-:Y:S01]  /*8d00*/  F2FP.BF16.F32.PACK_AB R139, RZ, R139 ;  /* 0x0000008bff8b723e */ /* 0x000fe200000010ff */
[----:B------:R-:W-:Y:S01]  /*8d10*/  IMAD.SHL.U32 R21, R4, 0x100, RZ ;  /* 0x0000010004157824 */ /* 0x000fe200078e00ff */
[----:B------:R-:W-:Y:S01]  /*8d20*/  F2FP.BF16.F32.PACK_AB R140, RZ, R140 ;  /* 0x0000008cff8c723e */ /* 0x000fe200000010ff */
[----:B------:R-:W-:Y:S01]  /*8d30*/  @P1 STG.E.U16 desc[UR36][R8.64+0x90], R124 ;  /* 0x0000907c08001986 */ /* 0x000fe2000c101524 */
[----:B------:R-:W-:Y:S01]  /*8d40*/  ISETP.GT.AND P1, PT, R0, 0x50, P3 ;  /* 0x000000500000780c */ /* 0x000fe20001f24270 */
[-C--:B------:R-:W-:Y:S01]  /*8d50*/  FMUL R146, R146, R154.reuse ;  /* 0x0000009a92927220 */ /* 0x080fe20000400000 */
[----:B------:R-:W-:Y:S01]  /*8d60*/  F2FP.BF16.F32.PACK_AB R141, RZ, R141 ;  /* 0x0000008dff8d723e */ /* 0x000fe200000010ff */
[----:B------:R-:W-:Y:S01]  /*8d70*/  @P2 STG.E.U16 desc[UR36][R8.64+0x92], R125 ;  /* 0x0000927d08002986 */ /* 0x000fe2000c101524 */
[C---:B------:R-:W-:Y:S01]  /*8d80*/  ISETP.GT.AND P2, PT, R0.reuse, 0x51, P3 ;  /* 0x000000510000780c */ /* 0x040fe20001f44270 */
[----:B------:R-:W-:Y:S01]  /*8d90*/  FMUL R147, R147, R154 ;  /* 0x0000009a93937220 */ /* 0x000fe20000400000 */
        /* <DEDUP_REMOVED lines=12> */
[----:B------:R-:W-:Y:S01]  /*8e60*/  SHF.L.U64.HI R15, R4, 0x8, R5 ;  /* 0x00000008040f7819 */ /* 0x000fe20000010205 */
[----:B------:R-:W-:Y:S01]  /*8e70*/  @P2 STG.E.U16 desc[UR36][R8.64+0xa2], R129 ;  /* 0x0000a28108002986 */ /* 0x000fe2000c101524 */
[C---:B------:R-:W-:Y:S01]  /*8e80*/  ISETP.GT.AND P2, PT, R0.reuse, 0x59, P3 ;  /* 0x000000590000780c */ /* 0x040fe20001f44270 */
        /* <DEDUP_REMOVED lines=56> */
[----:B------:R-:W-:Y:S01]  /*9210*/  FMUL R39, R39, R154 ;  /* 0x0000009a27277220 */ /* 0x000fe20000400000 */
[----:B------:R-:W-:Y:S01]  /*9220*/  F2FP.BF16.F32.PACK_AB R33, RZ, R33 ;  /* 0x00000021ff21723e */ /* 0x000fe200000010ff */
[----:B------:R-:W-:Y:S01]  /*9230*/  @P2 STG.E.U16 desc[UR36][R10.64+0xd0], R142 ;  /* 0x0000d08e0a002986 */ /* 0x000fe2000c101524 */
[----:B------:R-:W-:Y:S01]  /*9240*/  F2FP.BF16.F32.PACK_AB R34, RZ, R34 ;  /* 0x00000022ff22723e */ /* 0x000fe200000010ff */
[-C--:B------:R-:W-:Y:S01]  /*9250*/  FMUL R40, R40, R154.reuse ;  /* 0x0000009a28287220 */ /* 0x080fe20000400000 */
[----:B------:R-:W-:Y:S01]  /*9260*/  F2FP.BF16.F32.PACK_AB R35, RZ, R35 ;  /* 0x00000023ff23723e */ /* 0x000fe200000010ff */
[----:B------:R-:W-:Y:S01]  /*9270*/  FMUL R41, R41, R154 ;  /* 0x0000009a29297220 */ /* 0x000fe20000400000 */
[----:B------:R-:W-:Y:S01]  /*9280*/  F2FP.BF16.F32.PACK_AB R36, RZ, R36 ;  /* 0x00000024ff24723e */ /* 0x000fe200000010ff */
[----:B------:R-:W-:Y:S01]  /*9290*/  @P4 STG.E.U16 desc[UR36][R10.64+0xd2], R143 ;  /* 0x0000d28f0a004986 */ /* 0x000fe2000c101524 */
[----:B------:R-:W-:Y:S01]  /*92a0*/  ISETP.GT.AND P4, PT, R0, 0x71, P0 ;  /* 0x000000710000780c */ /* 0x000fe20000784270 */
[----:B------:R-:W-:Y:S01]  /*92b0*/  FMUL R42, R42, R154 ;  /* 0x0000009a2a2a7220 */ /* 0x000fe20000400000 */
[----:B------:R-:W-:Y:S01]  /*92c0*/  F2FP.BF16.F32.PACK_AB R37, RZ, R37 ;  /* 0x00000025ff25723e */ /* 0x000fe200000010ff */
[----:B------:R-:W-:Y:S01]  /*92d0*/  @P5 STG.E.U16 desc[UR36][R8.64+0xe0], R144 ;  /* 0x0000e09008005986 */ /* 0x000fe2000c101524 */
[----:B------:R-:W-:Y:S01]  /*92e0*/  ISETP.GT.AND P5, PT, R0, 0x70, P0 ;  /* 0x000000700000780c */ /* 0x000fe200007a4270 */
[----:B------:R-:W-:Y:S01]  /*92f0*/  @P1 IMAD.MOV.U32 R4, RZ, RZ, R8 ;  /* 0x000000ffff041224 */ /* 0x000fe200078e0008 */
[----:B------:R-:W-:Y:S01]  /*9300*/  F2FP.BF16.F32.PACK_AB R38, RZ, R38 ;  /* 0x00000026ff26723e */ /* 0x000fe200000010ff */
[----:B------:R-:W-:Y:S01]  /*9310*/  @P1 IMAD.MOV.U32 R5, RZ, RZ, R9 ;  /* 0x000000ffff051224 */ /* 0x000fe200078e0009 */
[----:B------:R-:W-:Y:S01]  /*9320*/  F2FP.BF16.F32.PACK_AB R39, RZ, R39 ;  /* 0x00000027ff27723e */ /* 0x000fe200000010ff */
[----:B------:R-:W-:Y:S01]  /*9330*/  FMUL R43, R43, R154 ;  /* 0x0000009a2b2b7220 */ /* 0x000fe20000400000 */
[----:B------:R-:W-:Y:S01]  /*9340*/  F2FP.BF16.F32.PACK_AB R40, RZ, R40 ;  /* 0x00000028ff28723e */ /* 0x000fe200000010ff */
[----:B------:R-:W-:Y:S01]  /*9350*/  FMUL R44, R44, R154 ;  /* 0x0000009a2c2c7220 */ /* 0x000fe20000400000 */
[----:B------:R0:W-:Y:S01]  /*9360*/  @P1 STG.E.U16 desc[UR36][R4.64+0xe2], R145 ;  /* 0x0000e29104001986 */ /* 0x0001e2000c101524 */
[----:B------:R-:W-:Y:S01]  /*9370*/  IADD3 R12, P1, P2, R7, R8, R21 ;  /* 0x00000008070c7210 */ /* 0x000fe20007a3e015 */
[-C--:B------:R-:W-:Y:S01]  /*9380*/  FMUL R45, R45, R154.reuse ;  /* 0x0000009a2d2d7220 */ /* 0x080fe20000400000 */
[----:B------:R-:W-:Y:S01]  /*9390*/  F2FP.BF16.F32.PACK_AB R41, RZ, R41 ;  /* 0x00000029ff29723e */ /* 0x000fe200000010ff */
[-C--:B------:R-:W-:Y:S01]  /*93a0*/  FMUL R46, R46, R154.reuse ;  /* 0x0000009a2e2e7220 */ /* 0x080fe20000400000 */
[----:B------:R-:W-:Y:S01]  /*93b0*/  IADD3.X R13, R6, R9, R15, P1, P2 ;  /* 0x00000009060d7210 */ /* 0x000fe20000fe440f */
[-C--:B------:R-:W-:Y:S01]  /*93c0*/  FMUL R47, R47, R154.reuse ;  /* 0x0000009a2f2f7220 */ /* 0x080fe20000400000 */
[C---:B------:R-:W-:Y:S01]  /*93d0*/  ISETP.GT.AND P1, PT, R3.reuse, 0x80, PT ;  /* 0x000000800300780c */ /* 0x040fe20003f24270 */
[-C--:B------:R-:W-:Y:S01]  /*93e0*/  FMUL R48, R48, R154.reuse ;  /* 0x0000009a30307220 */ /* 0x080fe20000400000 */
[----:B------:R-:W-:Y:S01]  /*93f0*/  ISETP.GT.AND P2, PT, R3, 0x88, PT ;  /* 0x000000880300780c */ /* 0x000fe20003f44270 */
[----:B------:R-:W-:Y:S01]  /*9400*/  FMUL R49, R49, R154 ;  /* 0x0000009a31317220 */ /* 0x000fe20000400000 */
[----:B------:R-:W-:Y:S01]  /*9410*/  F2FP.BF16.F32.PACK_AB R42, RZ, R42 ;  /* 0x0000002aff2a723e */ /* 0x000fe200000010ff */
[----:B0-----:R-:W-:Y:S01]  /*9420*/  @P5 IMAD.MOV.U32 R5, RZ, RZ, R11 ;  /* 0x000000ffff055224 */ /* 0x001fe200078e000b */
[----:B------:R-:W-:Y:S01]  /*9430*/  @P5 MOV R4, R10 ;  /* 0x0000000a00045202 */ /* 0x000fe20000000f00 */
[-C--:B------:R-:W-:Y:S01]  /*9440*/  FMUL R50, R50, R154.reuse ;  /* 0x0000009a32327220 */ /* 0x080fe20000400000 */
[----:B------:R-:W-:Y:S01]  /*9450*/  F2FP.BF16.F32.PACK_AB R43, RZ, R43 ;  /* 0x0000002bff2b723e */ /* 0x000fe200000010ff */
[----:B------:R-:W-:Y:S01]  /*9460*/  FMUL R51, R51, R154 ;  /* 0x0000009a33337220 */ /* 0x000fe20000400000 */
[----:B------:R-:W-:Y:S01]  /*9470*/  F2FP.BF16.F32.PACK_AB R44, RZ, R44 ;  /* 0x0000002cff2c723e */ /* 0x000fe200000010ff */
[----:B------:R0:W-:Y:S01]  /*9480*/  @P5 STG.E.U16 desc[UR36][R4.64+0xe0], R146 ;  /* 0x0000e09204005986 */ /* 0x0001e2000c101524 */
[----:B------:R-:W-:Y:S01]  /*9490*/  ISETP.GT.AND P5, PT, R0, 0x78, P3 ;  /* 0x000000780000780c */ /* 0x000fe20001fa4270 */
[-C--:B------:R-:W-:Y:S01]  /*94a0*/  FMUL R52, R52, R154.reuse ;  /* 0x0000009a34347220 */ /* 0x080fe20000400000 */
[C---:B------:R-:W-:Y:S01]  /*94b0*/  ISETP.GT.AND P3, PT, R0.reuse, 0x79, P3 ;  /* 0x000000790000780c */ /* 0x040fe20001f64270 */
[----:B------:R-:W-:Y:S01]  /*94c0*/  @P4 STG.E.U16 desc[UR36][R10.64+0xe2], R147 ;  /* 0x0000e2930a004986 */ /* 0x000fe2000c101524 */
[C---:B------:R-:W-:Y:S01]  /*94d0*/  ISETP.GT.AND P4, PT, R0.reuse, 0x78, P0 ;  /* 0x000000780000780c */ /* 0x040fe20000784270 */
[-C--:B------:R-:W-:Y:S01]  /*94e0*/  FMUL R53, R53, R154.reuse ;  /* 0x0000009a35357220 */ /* 0x080fe20000400000 */
[----:B------:R-:W-:Y:S01]  /*94f0*/  ISETP.GT.AND P0, PT, R0, 0x79, P0 ;  /* 0x000000790000780c */ /* 0x000fe20000704270 */
[-C--:B------:R-:W-:Y:S01]  /*9500*/  FMUL R54, R54, R154.reuse ;  /* 0x0000009a36367220 */ /* 0x080fe20000400000 */
[----:B------:R-:W-:Y:S01]  /*9510*/  F2FP.BF16.F32.PACK_AB R45, RZ, R45 ;  /* 0x0000002dff2d723e */ /* 0x000fe200000010ff */
[----:B------:R-:W-:Y:S01]  /*9520*/  FMUL R55, R55, R154 ;  /* 0x0000009a37377220 */ /* 0x000fe20000400000 */
[----:B------:R-:W-:Y:S01]  /*9530*/  F2FP.BF16.F32.PACK_AB R46, RZ, R46 ;  /* 0x0000002eff2e723e */ /* 0x000fe200000010ff */
[----:B------:R-:W-:Y:S01]  /*9540*/  FMUL R56, R56, R154 ;  /* 0x0000009a38387220 */ /* 0x000fe20000400000 */
[----:B------:R-:W-:Y:S01]  /*9550*/  F2FP.BF16.F32.PACK_AB R47, RZ, R47 ;  /* 0x0000002fff2f723e */ /* 0x000fe200000010ff */
[----:B------:R-:W-:Y:S01]  /*9560*/  @P5 STG.E.U16 desc[UR36][R8.64+0xf0], R148 ;  /* 0x0000f09408005986 */ /* 0x000fe2000c101524 */
[----:B0-----:R-:W-:Y:S01]  /*9570*/  IADD3 R4, P5, R21, R8, RZ ;  /* 0x0000000815047210 */ /* 0x001fe20007fbe0ff */
[----:B------:R-:W-:Y:S01]  /*9580*/  FMUL R57, R57, R154 ;  /* 0x0000009a39397220 */ /* 0x000fe20000400000 */
[----:B------:R-:W-:Y:S01]  /*9590*/  F2FP.BF16.F32.PACK_AB R48, RZ, R48 ;  /* 0x00000030ff30723e */ /* 0x000fe200000010ff */
[----:B------:R0:W-:Y:S01]  /*95a0*/  @P3 STG.E.U16 desc[UR36][R8.64+0xf2], R149 ;  /* 0x0000f29508003986 */ /* 0x0001e2000c101524 */
[C---:B------:R-:W-:Y:S01]  /*95b0*/  ISETP.GT.AND P3, PT, R0.reuse, RZ, P1 ;  /* 0x000000ff0000720c */ /* 0x040fe20000f64270 */
[----:B------:R-:W-:Y:S01]  /*95c0*/  IMAD.X R5, R15, 0x1, R9, P5 ;  /* 0x000000010f057824 */ /* 0x000fe200028e0609 */
[C---:B------:R-:W-:Y:S01]  /*95d0*/  ISETP.GT.AND P5, PT, R0.reuse, RZ, P2 ;  /* 0x000000ff0000720c */ /* 0x040fe200017a4270 */
        /* <DEDUP_REMOVED lines=14> */
[----:B------:R-:W-:Y:S01]  /*96c0*/  @P4 STG.E.U16 desc[UR36][R4.64+0x2], R25 ;  /* 0x0000021904004986 */ /* 0x000fe2000c101524 */
[----:B------:R-:W-:Y:S01]  /*96d0*/  IADD3 R14, P4, R7, R4, RZ ;  /* 0x00000004070e7210 */ /* 0x000fe20007f9e0ff */
[--C-:B------:R-:W-:Y:S01]  /*96e0*/  IMAD.X R9, R6, 0x1, R5.reuse, P3 ;  /* 0x0000000106097824 */ /* 0x100fe200018e0605 */
[----:B------:R-:W-:Y:S01]  /*96f0*/  ISETP.GT.AND P3, PT, R0, 0x9, P2 ;  /* 0x000000090000780c */ /* 0x000fe20001764270 */
[-C--:B------:R-:W-:Y:S01]  /*9700*/  FMUL R62, R62, R154.reuse ;  /* 0x0000009a3e3e7220 */ /* 0x080fe20000400000 */
[----:B------:R-:W-:Y:S01]  /*9710*/  F2FP.BF16.F32.PACK_AB R53, RZ, R53 ;  /* 0x00000035ff35723e */ /* 0x000fe200000010ff */
[----:B------:R-:W-:Y:S01]  /*9720*/  IMAD.X R15, R6, 0x1, R5, P4 ;  /* 0x00000001060f7824 */ /* 0x000fe200020e0605 */
[----:B------:R-:W-:Y:S01]  /*9730*/  ISETP.GT.AND P4, PT, R0, 0x8, P1 ;  /* 0x000000080000780c */ /* 0x000fe20000f84270 */
[----:B------:R-:W-:Y:S01]  /*9740*/  FMUL R63, R63, R154 ;  /* 0x0000009a3f3f7220 */ /* 0x000fe20000400000 */
[----:B------:R-:W-:Y:S01]  /*9750*/  F2FP.BF16.F32.PACK_AB R54, RZ, R54 ;  /* 0x00000036ff36723e */ /* 0x000fe200000010ff */
[-C--:B------:R-:W-:Y:S01]  /*9760*/  FMUL R64, R64, R154.reuse ;  /* 0x0000009a40407220 */ /* 0x080fe20000400000 */
        /* <DEDUP_REMOVED lines=9> */
[----:B------:R-:W-:Y:S01]  /*9800*/  @P4 STG.E.U16 desc[UR36][R4.64+0x10], R28 ;  /* 0x0000101c04004986 */ /* 0x000fe2000c101524 */
[----:B------:R-:W-:Y:S01]  /*9810*/  ISETP.GT.AND P4, PT, R0, 0x10, P1 ;  /* 0x000000100000780c */ /* 0x000fe20000f84270 */
[-C--:B------:R-:W-:Y:S01]  /*9820*/  FMUL R68, R68, R154.reuse ;  /* 0x0000009a44447220 */ /* 0x080fe20000400000 */
[----:B------:R-:W-:Y:S01]  /*9830*/  F2FP.BF16.F32.PACK_AB R57, RZ, R57 ;  /* 0x00000039ff39723e */ /* 0x000fe200000010ff */
[-C--:B------:R-:W-:Y:S01]  /*9840*/  FMUL R69, R69, R154.reuse ;  /* 0x0000009a45457220 */ /* 0x080fe20000400000 */
        /* <DEDUP_REMOVED lines=14> */
[----:B------:R-:W-:Y:S01]  /*9930*/  FMUL R73, R73, R154 ;  /* 0x0000009a49497220 */ /* 0x000fe20000400000 */
[----:B------:R-:W-:Y:S01]  /*9940*/  F2FP.BF16.F32.PACK_AB R61, RZ, R61 ;  /* 0x0000003dff3d723e */ /* 0x000fe200000010ff */
[----:B------:R-:W-:Y:S01]  /*9950*/  @P5 STG.E.U16 desc[UR36][R4.64+0x22], R33 ;  /* 0x0000222104005986 */ /* 0x000fe2000c101524 */
[----:B------:R-:W-:Y:S01]  /*9960*/  ISETP.GT.AND P5, PT, R0, 0x19, P1 ;  /* 0x000000190000780c */ /* 0x000fe20000fa4270 */
[--C-:B------:R-:W-:Y:S01]  /*9970*/  @P0 IMAD.MOV.U32 R6, RZ, RZ, R12.reuse ;  /* 0x000000ffff060224 */ /* 0x100fe200078e000c */
[----:B------:R-:W-:Y:S01]  /*9980*/  F2FP.BF16.F32.PACK_AB R62, RZ, R62 ;  /* 0x0000003eff3e723e */ /* 0x000fe200000010ff */
[--C-:B------:R-:W-:Y:S01]  /*9990*/  @P0 IMAD.MOV.U32 R7, RZ, RZ, R13.reuse ;  /* 0x000000ffff070224 */ /* 0x100fe200078e000d */
[----:B------:R-:W-:Y:S01]  /*99a0*/  F2FP.BF16.F32.PACK_AB R63, RZ, R63 ;  /* 0x0000003fff3f723e */ /* 0x000fe200000010ff */
[----:B------:R-:W-:Y:S01]  /*99b0*/  FMUL R74, R74, R154 ;  /* 0x0000009a4a4a7220 */ /* 0x000fe20000400000 */
[----:B------:R-:W-:Y:S01]  /*99c0*/  F2FP.BF16.F32.PACK_AB R64, RZ, R64 ;  /* 0x00000040ff40723e */ /* 0x000fe200000010ff */
[-C--:B------:R-:W-:Y:S01]  /*99d0*/  FMUL R75, R75, R154.reuse ;  /* 0x0000009a4b4b7220 */ /* 0x080fe20000400000 */
[----:B------:R0:W-:Y:S01]  /*99e0*/  @P0 STG.E.U16 desc[UR36][R6.64+0x20], R34 ;  /* 0x0000202206000986 */ /* 0x0001e2000c101524 */
        /* <DEDUP_REMOVED lines=9> */
[----:B------:R-:W-:Y:S01]  /*9a80*/  FMUL R80, R80, R154 ;  /* 0x0000009a50507220 */ /* 0x000fe20000400000 */
[----:B------:R-:W-:Y:S01]  /*9a90*/  F2FP.BF16.F32.PACK_AB R69, RZ, R69 ;  /* 0x00000045ff45723e */ /* 0x000fe200000010ff */
[--C-:B0-----:R-:W-:Y:S01]  /*9aa0*/  @P3 IMAD.MOV.U32 R6, RZ, RZ, R12.reuse ;  /* 0x000000ffff063224 */ /* 0x101fe200078e000c */
[----:B------:R-:W-:Y:S01]  /*9ab0*/  F2FP.BF16.F32.PACK_AB R70, RZ, R70 ;  /* 0x00000046ff46723e */ /* 0x000fe200000010ff */
[----:B------:R-:W-:Y:S01]  /*9ac0*/  @P3 IMAD.MOV.U32 R7, RZ, RZ, R13 ;  /* 0x000000ffff073224 */ /* 0x000fe200078e000d */
[----:B------:R-:W-:Y:S01]  /*9ad0*/  F2FP.BF16.F32.PACK_AB R71, RZ, R71 ;  /* 0x00000047ff47723e */ /* 0x000fe200000010ff */
[----:B------:R-:W-:Y:S01]  /*9ae0*/  FMUL R81, R81, R154 ;  /* 0x0000009a51517220 */ /* 0x000fe20000400000 */
[----:B------:R-:W-:Y:S01]  /*9af0*/  F2FP.BF16.F32.PACK_AB R72, RZ, R72 ;  /* 0x00000048ff48723e */ /* 0x000fe200000010ff */
[-C--:B------:R-:W-:Y:S01]  /*9b00*/  FMUL R82, R82, R154.reuse ;  /* 0x0000009a52527220 */ /* 0x080fe20000400000 */
[----:B------:R0:W-:Y:S01]  /*9b10*/  @P3 STG.E.U16 desc[UR36][R6.64+0x22], R35 ;  /* 0x0000222306003986 */ /* 0x0001e2000c101524 */
        /* <DEDUP_REMOVED lines=11> */
[----:B0-----:R-:W-:Y:S01]  /*9bd0*/  @P0 IMAD.MOV.U32 R6, RZ, RZ, R12 ;  /* 0x000000ffff060224 */ /* 0x001fe200078e000c */
[----:B------:R-:W-:Y:S01]  /*9be0*/  @P0 MOV R7, R13 ;  /* 0x0000000d00070202 */ /* 0x000fe20000000f00 */
[----:B------:R-:W-:Y:S01]  /*9bf0*/  FMUL R86, R86, R154 ;  /* 0x0000009a56567220 */ /* 0x000fe20000400000 */
[----:B------:R-:W-:Y:S01]  /*9c00*/  F2FP.BF16.F32.PACK_AB R76, RZ, R76 ;  /* 0x0000004cff4c723e */ /* 0x000fe200000010ff */
[----:B------:R-:W-:Y:S01]  /*9c10*/  FMUL R87, R87, R154 ;  /* 0x0000009a57577220 */ /* 0x000fe20000400000 */
[----:B------:R-:W-:Y:S01]  /*9c20*/  F2FP.BF16.F32.PACK_AB R77, RZ, R77 ;  /* 0x0000004dff4d723e */ /* 0x000fe200000010ff */
[----:B------:R0:W-:Y:S01]  /*9c30*/  @P0 STG.E.U16 desc[UR36][R6.64+0x30], R38 ;  /* 0x0000302606000986 */ /* 0x0001e2000c101524 */
[----:B------:R-:W-:-:S02]  /*9c40*/  ISETP.GT.AND P0, PT, R0, 0x20, P2 ;  /* 0x000000200000780c */ /* 0x000fc40001704270 */
[----:B------:R-:W-:Y:S02]  /*9c50*/  F2FP.BF16.F32.PACK_AB R78, RZ, R78 ;  /* 0x0000004eff4e723e */ /* 0x000fe400000010ff */
[----:B------:R-:W-:Y:S02]  /*9c60*/  F2FP.BF16.F32.PACK_AB R79, RZ, R79 ;  /* 0x0000004fff4f723e */ /* 0x000fe400000010ff */
[----:B------:R-:W-:Y:S02]  /*9c70*/  F2FP.BF16.F32.PACK_AB R80, RZ, R80 ;  /* 0x00000050ff50723e */ /* 0x000fe400000010ff */
[----:B------:R-:W-:Y:S02]  /*9c80*/  F2FP.BF16.F32.PACK_AB R81, RZ, R81 ;  /* 0x00000051ff51723e */ /* 0x000fe400000010ff */
[----:B------:R-:W-:Y:S01]  /*9c90*/  F2FP.BF16.F32.PACK_AB R82, RZ, R82 ;  /* 0x00000052ff52723e */ /* 0x000fe200000010ff */
[----:B0-----:R-:W-:Y:S01]  /*9ca0*/  @P3 IMAD.MOV.U32 R6, RZ, RZ, R12 ;  /* 0x000000ffff063224 */ /* 0x001fe200078e000c */
[----:B------:R-:W-:Y:S01]  /*9cb0*/  F2FP.BF16.F32.PACK_AB R83, RZ, R83 ;  /* 0x00000053ff53723e */ /* 0x000fe200000010ff */
[----:B------:R-:W-:Y:S01]  /*9cc0*/  @P3 IMAD.MOV.U32 R7, RZ, RZ, R13 ;  /* 0x000000ffff073224 */ /* 0x000fe200078e000d */
[----:B------:R-:W-:-:S02]  /*9cd0*/  F2FP.BF16.F32.PACK_AB R84, RZ, R84 ;  /* 0x00000054ff54723e */ /* 0x000fc400000010ff */
[----:B------:R-:W-:Y:S02]  /*9ce0*/  F2FP.BF16.F32.PACK_AB R85, RZ, R85 ;  /* 0x00000055ff55723e */ /* 0x000fe400000010ff */
[----:B------:R0:W-:Y:S01]  /*9cf0*/  @P3 STG.E.U16 desc[UR36][R6.64+0x32], R39 ;  /* 0x0000322706003986 */ /* 0x0001e2000c101524 */
[C---:B------:R-:W-:Y:S02]  /*9d00*/  ISETP.GT.AND P3, PT, R0.reuse, 0x21, P2 ;  /* 0x000000210000780c */ /* 0x040fe40001764270 */
[----:B------:R-:W-:Y:S01]  /*9d10*/  F2FP.BF16.F32.PACK_AB R86, RZ, R86 ;  /* 0x00000056ff56723e */ /* 0x000fe200000010ff */
[----:B------:R-:W-:Y:S01]  /*9d20*/  @P4 STG.E.U16 desc[UR36][R4.64+0x40], R40 ;  /* 0x0000402804004986 */ /* 0x000fe2000c101524 */
[C---:B------:R-:W-:Y:S02]  /*9d30*/  ISETP.GT.AND P4, PT, R0.reuse, 0x28, P1 ;  /* 0x000000280000780c */ /* 0x040fe40000f84270 */
[----:B------:R-:W-:Y:S01]  /*9d40*/  F2FP.BF16.F32.PACK_AB R87, RZ, R87 ;  /* 0x00000057ff57723e */ /* 0x000fe200000010ff */
[----:B------:R-:W-:Y:S01]  /*9d50*/  @P5 STG.E.U16 desc[UR36][R4.64+0x42], R41 ;  /* 0x0000422904005986 */ /* 0x000fe2000c101524 */
[----:B------:R-:W-:Y:S01]  /*9d60*/  ISETP.GT.AND P5, PT, R0, 0x29, P1 ;  /* 0x000000290000780c */ /* 0x000fe20000fa4270 */
[----:B0-----:R-:W-:-:S02]  /*9d70*/  @P0 IMAD.MOV.U32 R6, RZ, RZ, R12 ;  /* 0x000000ffff060224 */ /* 0x001fc400078e000c */
[----:B------:R-:W-:-:S05]  /*9d80*/  @P0 IMAD.MOV.U32 R7, RZ, RZ, R13 ;  /* 0x000000ffff070224 */ /* 0x000fca00078e000d */
[----:B------:R0:W-:Y:S01]  /*9d90*/  @P0 STG.E.U16 desc[UR36][R6.64+0x40], R42 ;  /* 0x0000402a06000986 */ /* 0x0001e2000c101524 */
[----:B------:R-:W-:Y:S01]  /*9da0*/  ISETP.GT.AND P0, PT, R0, 0x28, P2 ;  /* 0x000000280000780c */ /* 0x000fe20001704270 */
[----:B0-----:R-:W-:Y:S02]  /*9db0*/  @P3 IMAD.MOV.U32 R6, RZ, RZ, R12 ;  /* 0x000000ffff063224 */ /* 0x001fe400078e000c */
[----:B------:R-:W-:-:S05]  /*9dc0*/  @P3 IMAD.MOV.U32 R7, RZ, RZ, R13 ;  /* 0x000000ffff073224 */ /* 0x000fca00078e000d */
[----:B------:R0:W-:Y:S01]  /*9dd0*/  @P3 STG.E.U16 desc[UR36][R6.64+0x42], R43 ;  /* 0x0000422b06003986 */ /* 0x0001e2000c101524 */
[----:B------:R-:W-:-:S03]  /*9de0*/  ISETP.GT.AND P3, PT, R0, 0x29, P2 ;  /* 0x000000290000780c */ /* 0x000fc60001764270 */
[----:B------:R-:W-:Y:S01]  /*9df0*/  @P4 STG.E.U16 desc[UR36][R4.64+0x50], R44 ;  /* 0x0000502c04004986 */ /* 0x000fe2000c101524 */
[----:B------:R-:W-:-:S03]  /*9e00*/  ISETP.GT.AND P4, PT, R0, 0x30, P1 ;  /* 0x000000300000780c */ /* 0x000fc60000f84270 */
[----:B------:R-:W-:Y:S01]  /*9e10*/  @P5 STG.E.U16 desc[UR36][R4.64+0x52], R45 ;  /* 0x0000522d04005986 */ /* 0x000fe2000c101524 */
[----:B------:R-:W-:Y:S01]  /*9e20*/  ISETP.GT.AND P5, PT, R0, 0x31, P1 ;  /* 0x000000310000780c */ /* 0x000fe20000fa4270 */
[----:B0-----:R-:W-:Y:S02]  /*9e30*/  @P0 IMAD.MOV.U32 R6, RZ, RZ, R12 ;  /* 0x000000ffff060224 */ /* 0x001fe400078e000c */
[----:B------:R-:W-:-:S05]  /*9e40*/  @P0 IMAD.MOV.U32 R7, RZ, RZ, R13 ;  /* 0x000000ffff070224 */ /* 0x000fca00078e000d */
[----:B------:R0:W-:Y:S01]  /*9e50*/  @P0 STG.E.U16 desc[UR36][R6.64+0x50], R46 ;  /* 0x0000502e06000986 */ /* 0x0001e2000c101524 */
[----:B------:R-:W-:Y:S01]  /*9e60*/  ISETP.GT.AND P0, PT, R0, 0x30, P2 ;  /* 0x000000300000780c */ /* 0x000fe20001704270 */
[----:B0-----:R-:W-:Y:S01]  /*9e70*/  @P3 IMAD.MOV.U32 R6, RZ, RZ, R12 ;  /* 0x000000ffff063224 */ /* 0x001fe200078e000c */
[----:B------:R-:W-:-:S05]  /*9e80*/  @P3 MOV R7, R13 ;  /* 0x0000000d00073202 */ /* 0x000fca0000000f00 */
        /* <DEDUP_REMOVED lines=30> */
[----:B0-----:R-:W-:Y:S01]  /*a070*/  @P0 IMAD.MOV.U32 R6, RZ, RZ, R12 ;  /* 0x000000ffff060224 */ /* 0x001fe200078e000c */
[----:B------:R-:W-:-:S05]  /*a080*/  @P0 MOV R7, R13 ;  /* 0x0000000d00070202 */ /* 0x000fca0000000f00 */
        /* <DEDUP_REMOVED lines=65> */
[C---:B------:R-:W-:Y:S02]  /*a4a0*/  ISETP.GT.AND P3, PT, R0.reuse, 0x78, P1 ;  /* 0x000000780000780c */ /* 0x040fe40000f64270 */
[C---:B------:R-:W-:Y:S01]  /*a4b0*/  ISETP.GT.AND P1, PT, R0.reuse, 0x79, P1 ;  /* 0x000000790000780c */ /* 0x040fe20000f24270 */
[----:B------:R-:W-:Y:S01]  /*a4c0*/  @P4 STG.E.U16 desc[UR36][R4.64+0xe0], R80 ;  /* 0x0000e05004004986 */ /* 0x000fe2000c101524 */
[----:B------:R-:W-:-:S03]  /*a4d0*/  ISETP.GT.AND P4, PT, R0, 0x71, P2 ;  /* 0x000000710000780c */ /* 0x000fc60001784270 */
[----:B------:R-:W-:Y:S01]  /*a4e0*/  @P5 STG.E.U16 desc[UR36][R4.64+0xe2], R81 ;  /* 0x0000e25104005986 */ /* 0x000fe2000c101524 */
[C---:B------:R-:W-:Y:S02]  /*a4f0*/  ISETP.GT.AND P5, PT, R0.reuse, 0x78, P2 ;  /* 0x000000780000780c */ /* 0x040fe400017a4270 */
[----:B------:R-:W-:Y:S01]  /*a500*/  ISETP.GT.AND P2, PT, R0, 0x79, P2 ;  /* 0x000000790000780c */ /* 0x000fe20001744270 */
[----:B0-----:R-:W-:Y:S02]  /*a510*/  @P0 IMAD.MOV.U32 R6, RZ, RZ, R12 ;  /* 0x000000ffff060224 */ /* 0x001fe400078e000c */
[----:B------:R-:W-:-:S05]  /*a520*/  @P0 IMAD.MOV.U32 R7, RZ, RZ, R13 ;  /* 0x000000ffff070224 */ /* 0x000fca00078e000d */
[----:B------:R0:W-:Y:S02]  /*a530*/  @P0 STG.E.U16 desc[UR36][R6.64+0xe0], R82 ;  /* 0x0000e05206000986 */ /* 0x0001e4000c101524 */
[----:B0-----:R-:W-:Y:S02]  /*a540*/  @P4 IMAD.MOV.U32 R6, RZ, RZ, R12 ;  /* 0x000000ffff064224 */ /* 0x001fe400078e000c */
[----:B------:R-:W-:-:S05]  /*a550*/  @P4 IMAD.MOV.U32 R7, RZ, RZ, R13 ;  /* 0x000000ffff074224 */ /* 0x000fca00078e000d */
[----:B------:R-:W-:Y:S04]  /*a560*/  @P4 STG.E.U16 desc[UR36][R6.64+0xe2], R83 ;  /* 0x0000e25306004986 */ /* 0x000fe8000c101524 */
[----:B------:R-:W-:Y:S04]  /*a570*/  @P3 STG.E.U16 desc[UR36][R4.64+0xf0], R84 ;  /* 0x0000f05404003986 */ /* 0x000fe8000c101524 */
[----:B------:R0:W-:Y:S02]  /*a580*/  @P1 STG.E.U16 desc[UR36][R4.64+0xf2], R85 ;  /* 0x0000f25504001986 */ /* 0x0001e4000c101524 */
[----:B0-----:R-:W-:-:S02]  /*a590*/  @P5 IMAD.MOV.U32 R4, RZ, RZ, R12 ;  /* 0x000000ffff045224 */ /* 0x001fc400078e000c */
[----:B------:R-:W-:-:S05]  /*a5a0*/  @P5 IMAD.MOV.U32 R5, RZ, RZ, R13 ;  /* 0x000000ffff055224 */ /* 0x000fca00078e000d */
[----:B------:R0:W-:Y:S04]  /*a5b0*/  @P5 STG.E.U16 desc[UR36][R4.64+0xf0], R86 ;  /* 0x0000f05604005986 */ /* 0x0001e8000c101524 */
[----:B------:R0:W-:Y:S02]  /*a5c0*/  @P2 STG.E.U16 desc[UR36][R12.64+0xf2], R87 ;  /* 0x0000f2570c002986 */ /* 0x0001e4000c101524 */
.L_x_280:
[----:B------:R-:W-:Y:S05]  /*a5d0*/  BSYNC B0 ;  /* 0x0000000000007941 */ /* 0x000fea0003800000 */
.L_x_28:
[----:B------:R-:W-:Y:S01]  /*a5e0*/  ULDC UR4, c[0x0][0xc] ;  /* 0x0000030000047ab9 */ /* 0x000fe20000000800 */
[----:B------:R-:W-:Y:S01]  /*a5f0*/  ULDC UR5, c[0x0][0x10] ;  /* 0x0000040000057ab9 */ /* 0x000fe20000000800 */
[----:B0-----:R-:W0:Y:S01]  /*a600*/  LDC R3, c[0x0][0x14] ;  /* 0x00000500ff037b82 */ /* 0x001e220000000800 */
[----:B------:R-:W-:Y:S01]  /*a610*/  UIMAD.WIDE.U32 UR4, UR4, UR5, URZ ;  /* 0x00000005040472a5 */ /* 0x000fe2000f8e003f */
[----:B------:R-:W-:Y:S01]  /*a620*/  PRMT R0, RZ, 0x7610, R0 ;  /* 0x00007610ff007816 */ /* 0x000fe20000000000 */
[----:B------:R-:W-:Y:S01]  /*a630*/  IMAD.MOV.U32 R23, RZ, RZ, -0x1 ;  /* 0xffffffffff177424 */ /* 0x000fe200078e00ff */
[----:B------:R-:W-:-:S03]  /*a640*/  MOV R153, 0xffffffff ;  /* 0xffffffff00997802 */ /* 0x000fc60000000f00 */
[----:B0-----:R-:W-:-:S04]  /*a650*/  IMAD.WIDE.U32 R16, R3, UR4, R16 ;  /* 0x0000000403107c25 */ /* 0x001fc8000f8e0010 */
[----:B------:R-:W-:Y:S01]  /*a660*/  IMAD R3, R3, UR5, RZ ;  /* 0x0000000503037c24 */ /* 0x000fe2000f8e02ff */
[----:B------:R-:W-:Y:S02]  /*a670*/  ULDC.64 UR4, c[0x0][0x650] ;  /* 0x0001940000047ab9 */ /* 0x000fe40000000a00 */
[----:B------:R-:W-:Y:S01]  /*a680*/  ISETP.GE.U32.AND P0, PT, R16, UR4, PT ;  /* 0x0000000410007c0c */ /* 0x000fe2000bf06070 */
[----:B------:R-:W-:-:S05]  /*a690*/  IMAD.IADD R17, R17, 0x1, R3 ;  /* 0x0000000111117824 */ /* 0x000fca00078e0203 */
[----:B------:R-:W-:-:S13]  /*a6a0*/  ISETP.GE.U32.AND.EX P0, PT, R17, UR5, PT, P0 ;  /* 0x0000000511007c0c */ /* 0x000fda000bf06100 */
[----:B------:R-:W-:Y:S05]  /*a6b0*/  @P0 BRA `(.L_x_281) ;  /* 0x0000000400640947 */ /* 0x000fea0003800000 */
[----:B------:R-:W0:Y:S01]  /*a6c0*/  S2R R12, SR_CTAID.X ;  /* 0x00000000000c7919 */ /* 0x000e220000002500 */
[----:B-12---:R-:W1:Y:S01]  /*a6d0*/  LDC.64 R10, c[0x0][0x628] ;  /* 0x00018a00ff0a7b82 */ /* 0x006e620000000a00 */
[----:B------:R-:W-:Y:S01]  /*a6e0*/  ULDC UR4, c[0x0][0x150] ;  /* 0x0000540000047ab9 */ /* 0x000fe20000000800 */
[----:B------:R-:W-:Y:S01]  /*a6f0*/  IMAD.MOV.U32 R8, RZ, RZ, R16 ;  /* 0x000000ffff087224 */ /* 0x000fe200078e0010 */
[----:B------:R-:W2:Y:S01]  /*a700*/  S2R R24, SR_CTAID.Y ;  /* 0x0000000000187919 */ /* 0x000ea20000002600 */
[----:B------:R-:W-:-:S04]  /*a710*/  IMAD.MOV.U32 R9, RZ, RZ, R17 ;  /* 0x000000ffff097224 */ /* 0x000fc800078e0011 */
[----:B------:R-:W2:Y:S08]  /*a720*/  LDC R21, c[0x0][0x144] ;  /* 0x00005100ff157b82 */ /* 0x000eb00000000800 */
[----:B------:R-:W2:Y:S08]  /*a730*/  LDC R0, c[0x0][0x630] ;  /* 0x00018c00ff007b82 */ /* 0x000eb00000000800 */
[----:B------:R-:W2:Y:S01]  /*a740*/  LDC.64 R14, c[0x0][0x620] ;  /* 0x00018800ff0e7b82 */ /* 0x000ea20000000a00 */
[----:B-1----:R-:W-:-:S04]  /*a750*/  ISETP.NE.U32.AND P0, PT, R10, RZ, PT ;  /* 0x000000ff0a00720c */ /* 0x002fc80003f05070 */
[----:B------:R-:W-:Y:S02]  /*a760*/  ISETP.NE.AND.EX P0, PT, R11, RZ, PT, P0 ;  /* 0x000000ff0b00720c */ /* 0x000fe40003f05300 */
[----:B0-----:R-:W-:-:S05]  /*a770*/  I2FP.F32.U32 R3, R12 ;  /* 0x0000000c00037245 */ /* 0x001fca0000201000 */
[----:B------:R-:W-:-:S04]  /*a780*/  FMUL R3, R3, UR4 ;  /* 0x0000000403037c20 */ /* 0x000fc80008400000 */
[----:B------:R0:W1:Y:S02]  /*a790*/  F2I.U32.TRUNC.NTZ R20, R3 ;  /* 0x0000000300147305 */ /* 0x000064000020f000 */
[----:B------:R-:W-:Y:S05]  /*a7a0*/  @!P0 BRA `(.L_x_282) ;  /* 0x0000000000288947 */ /* 0x000fea0003800000 */
[----:B0-----:R-:W0:Y:S02]  /*a7b0*/  LDC R3, c[0x0][0x634] ;  /* 0x00018d00ff037b82 */ /* 0x001e240000000800 */
        /* <DEDUP_REMOVED lines=9> */
.L_x_282:
[----:B------:R-:W3:Y:S01]  /*a850*/  LDC.64 R28, c[0x0][0x640] ;  /* 0x00019000ff1c7b82 */ /* 0x000ee20000000a00 */
[-CC-:B--2---:R-:W-:Y:S01]  /*a860*/  SHF.R.U64 R23, R8, R0.reuse, R9.reuse ;  /* 0x0000000008177219 */ /* 0x184fe20000001209 */
[----:B-1----:R-:W-:Y:S01]  /*a870*/  IMAD.MOV R20, RZ, RZ, -R20 ;  /* 0x000000ffff147224 */ /* 0x002fe200078e0a14 */
[----:B------:R-:W-:Y:S01]  /*a880*/  SHF.R.U32.HI R0, RZ, R0, R9 ;  /* 0x00000000ff007219 */ /* 0x000fe20000011609 */
[----:B------:R-:W-:Y:S01]  /*a890*/  ULDC UR4, c[0x0][0x154] ;  /* 0x0000550000047ab9 */ /* 0x000fe20000000800 */
[----:B0-----:R-:W-:Y:S01]  /*a8a0*/  IADD3 R3, P0, RZ, -R23, RZ ;  /* 0x80000017ff037210 */ /* 0x001fe20007f1e0ff */
[----:B------:R-:W-:Y:S02]  /*a8b0*/  IMAD R21, R21, R20, R12 ;  /* 0x0000001415157224 */ /* 0x000fe400078e020c */
[----:B------:R-:W0:Y:S01]  /*a8c0*/  LDC R6, c[0x0][0x618] ;  /* 0x00018600ff067b82 */ /* 0x000e220000000800 */
[----:B------:R-:W-:Y:S02]  /*a8d0*/  IMAD.MOV.U32 R7, RZ, RZ, 0x1 ;  /* 0x00000001ff077424 */ /* 0x000fe400078e00ff */
[----:B------:R-:W-:-:S04]  /*a8e0*/  IMAD.X R5, RZ, RZ, ~R0, P0 ;  /* 0x000000ffff057224 */ /* 0x000fc800000e0e00 */
[-C--:B------:R-:W-:Y:S01]  /*a8f0*/  IMAD R0, R5, R14.reuse, RZ ;  /* 0x0000000e05007224 */ /* 0x080fe200078e02ff */
[----:B------:R-:W1:Y:S01]  /*a900*/  LDC R8, c[0x0][0x608] ;  /* 0x00018200ff087b82 */ /* 0x000e620000000800 */
[----:B------:R-:W-:-:S04]  /*a910*/  IMAD.WIDE.U32 R4, R3, R14, R16 ;  /* 0x0000000e03047225 */ /* 0x000fc800078e0010 */
[----:B------:R-:W-:Y:S01]  /*a920*/  IMAD R3, R3, R15, R0 ;  /* 0x0000000f03037224 */ /* 0x000fe200078e0200 */
[----:B------:R-:W-:Y:S02]  /*a930*/  I2FP.F32.U32 R0, R24 ;  /* 0x0000001800007245 */ /* 0x000fe40000201000 */
[----:B------:R-:W2:Y:S01]  /*a940*/  LDC R26, c[0x0][0x658] ;  /* 0x00019600ff1a7b82 */ /* 0x000ea20000000800 */
[----:B------:R-:W-:Y:S01]  /*a950*/  IMAD.IADD R3, R5, 0x1, R3 ;  /* 0x0000000105037824 */ /* 0x000fe200078e0203 */
[----:B---3--:R-:W-:Y:S01]  /*a960*/  ISETP.NE.U32.AND P0, PT, R28, RZ, PT ;  /* 0x000000ff1c00720c */ /* 0x008fe20003f05070 */
[----:B------:R-:W-:Y:S01]  /*a970*/  FMUL R0, R0, UR4 ;  /* 0x0000000400007c20 */ /* 0x000fe20008400000 */
[----:B------:R-:W-:Y:S02]  /*a980*/  MOV R5, 0xffffffff ;  /* 0xffffffff00057802 */ /* 0x000fe40000000f00 */
[----:B------:R-:W-:Y:S01]  /*a990*/  ISETP.NE.AND.EX P0, PT, R29, RZ, PT, P0 ;  /* 0x000000ff1d00720c */ /* 0x000fe20003f05300 */
[----:B------:R3:W2:Y:S01]  /*a9a0*/  F2I.U32.TRUNC.NTZ R13, R0 ;  /* 0x00000000000d7305 */ /* 0x0006a2000020f000 */
[----:B------:R-:W3:Y:S01]  /*a9b0*/  LDC R15, c[0x0][0x148] ;  /* 0x00005200ff0f7b82 */ /* 0x000ee20000000800 */
[----:B0-----:R-:W-:-:S02]  /*a9c0*/  SHF.R.U64 R12, R4, R6, R3 ;  /* 0x00000006040c7219 */ /* 0x001fc40000001203 */
[----:B------:R-:W-:-:S05]  /*a9d0*/  SHF.R.U32.HI R3, RZ, R6, R3 ;  /* 0x00000006ff037219 */ /* 0x000fca0000011603 */
[----:B------:R-:W0:Y:S01]  /*a9e0*/  LDC R20, c[0x0][0x600] ;  /* 0x00018000ff147b82 */ /* 0x000e220000000800 */
[-CC-:B-1----:R-:W-:Y:S02]  /*a9f0*/  SHF.R.U64 R10, R12, R8.reuse, R3.reuse ;  /* 0x000000080c0a7219 */ /* 0x182fe40000001203 */
[----:B------:R-:W-:-:S05]  /*aa00*/  SHF.R.U32.HI R3, RZ, R8, R3 ;  /* 0x00000008ff037219 */ /* 0x000fca0000011603 */
[----:B------:R-:W1:Y:S01]  /*aa10*/  LDC R27, c[0x0][0x648] ;  /* 0x00019200ff1b7b82 */ /* 0x000e620000000800 */
[-C--:B--2---:R-:W-:Y:S02]  /*aa20*/  SHF.L.U32 R4, R5, R26.reuse, RZ ;  /* 0x0000001a05047219 */ /* 0x084fe400000006ff */
[--C-:B------:R-:W-:Y:S02]  /*aa30*/  SHF.R.U64 R14, R10, R26, R3.reuse ;  /* 0x0000001a0a0e7219 */ /* 0x100fe40000001203 */
[----:B------:R-:W-:Y:S02]  /*aa40*/  LOP3.LUT R25, RZ, R4, RZ, 0x33, !PT ;  /* 0x00000004ff197212 */ /* 0x000fe400078e33ff */
[-C--:B------:R-:W-:Y:S01]  /*aa50*/  SHF.R.U32.HI R5, RZ, R26.reuse, R3 ;  /* 0x0000001aff057219 */ /* 0x080fe20000011603 */
[----:B------:R-:W2:Y:S01]  /*aa60*/  LDC R30, c[0x0][0x638] ;  /* 0x00018e00ff1e7b82 */ /* 0x000ea20000000800 */
[----:B------:R-:W-:Y:S01]  /*aa70*/  SHF.L.U32 R152, R7, R26, RZ ;  /* 0x0000001a07987219 */ /* 0x000fe200000006ff */
[----:B------:R-:W-:-:S06]  /*aa80*/  IMAD.MOV.U32 R4, RZ, RZ, R14 ;  /* 0x000000ffff047224 */ /* 0x000fcc00078e000e */
[----:B------:R-:W0:Y:S01]  /*aa90*/  LDC R31, c[0x0][0x610] ;  /* 0x00018400ff1f7b82 */ /* 0x000e220000000800 */
[----:B------:R-:W-:Y:S05]  /*aaa0*/  @!P0 BRA `(.L_x_283) ;  /* 0x0000000000288947 */ /* 0x000fea0003800000 */
[----:B------:R-:W4:Y:S02]  /*aab0*/  LDC R3, c[0x0][0x64c] ;  /* 0x00019300ff037b82 */ /* 0x000f240000000800 */
[----:B----4-:R-:W-:-:S05]  /*aac0*/  IADD3 R3, P0, R14, R3, RZ ;  /* 0x000000030e037210 */ /* 0x010fca0007f1e0ff */
        /* <DEDUP_REMOVED lines=8> */
.L_x_283:
[----:B------:R-:W-:Y:S01]  /*ab50*/  ISETP.NE.AND P0, PT, R2, 0x1, PT ;  /* 0x000000010200780c */ /* 0x000fe20003f05270 */
[----:B0-----:R-:W-:Y:S01]  /*ab60*/  VIADD R7, R20, 0xffffffff ;  /* 0xffffffff14077836 */ /* 0x001fe20000000000 */
[----:B-1-3--:R-:W-:Y:S01]  /*ab70*/  SHF.R.U64 R0, R4, R27, R5 ;  /* 0x0000001b04007219 */ /* 0x00afe20000001205 */
[----:B------:R-:W-:Y:S01]  /*ab80*/  IMAD.MOV R13, RZ, RZ, -R13 ;  /* 0x000000ffff0d7224 */ /* 0x000fe200078e0a0d */
[----:B------:R-:W-:Y:S01]  /*ab90*/  LOP3.LUT R5, R10, R25, RZ, 0xc0, !PT ;  /* 0x000000190a057212 */ /* 0x000fe200078ec0ff */
[----:B------:R-:W-:Y:S02]  /*aba0*/  IMAD.MOV.U32 R4, RZ, RZ, 0x1 ;  /* 0x00000001ff047424 */ /* 0x000fe400078e00ff */
[----:B------:R-:W-:Y:S02]  /*abb0*/  IMAD.MOV R3, RZ, RZ, -R0 ;  /* 0x000000ffff037224 */ /* 0x000fe400078e0a00 */
[----:B------:R-:W-:Y:S01]  /*abc0*/  IMAD R152, R152, R0, R5 ;  /* 0x0000000098987224 */ /* 0x000fe200078e0205 */
[----:B------:R-:W-:Y:S01]  /*abd0*/  LOP3.LUT R5, R12, R7, RZ, 0xc0, !PT ;  /* 0x000000070c057212 */ /* 0x000fe200078ec0ff */
[----:B--2---:R-:W-:-:S02]  /*abe0*/  IMAD R0, R3, R30, R14 ;  /* 0x0000001e03007224 */ /* 0x004fc400078e020e */
[----:B------:R-:W-:Y:S02]  /*abf0*/  @P0 IMAD R21, R15, R13, R24 ;  /* 0x0000000d0f150224 */ /* 0x000fe400078e0218 */
[----:B------:R-:W-:Y:S01]  /*ac00*/  IMAD R3, R0, R20, R5 ;  /* 0x0000001400037224 */ /* 0x000fe200078e0205 */
[----:B------:R-:W-:Y:S01]  /*ac10*/  PRMT R0, R4, 0x7610, R0 ;  /* 0x0000761004007816 */ /* 0x000fe20000000000 */
[----:B------:R-:W-:-:S05]  /*ac20*/  IMAD R152, R152, R31, R21 ;  /* 0x0000001f98987224 */ /* 0x000fca00078e0215 */
[----:B------:R-:W-:Y:S02]  /*ac30*/  SEL R153, R3, R152, !P0 ;  /* 0x0000009803997207 */ /* 0x000fe40004000000 */
[----:B------:R-:W-:-:S07]  /*ac40*/  SEL R152, R152, R3, !P0 ;  /* 0x0000000398987207 */ /* 0x000fce0004000000 */
.L_x_281:
[----:B------:R-:W-:-:S13]  /*ac50*/  LOP3.LUT P0, RZ, R0, 0xff, RZ, 0xc0, !PT ;  /* 0x000000ff00ff7812 */ /* 0x000fda000780c0ff */
[----:B------:R-:W-:Y:S05]  /*ac60*/  @P0 BRA `(.L_x_284) ;  /* 0xffffff6000c80947 */ /* 0x000fea000383ffff */
[----:B------:R-:W-:Y:S05]  /*ac70*/  EXIT ;  /* 0x000000000000794d */ /* 0x000fea0003800000 */
.L_x_3:
[----:B0-----:R-:W-:Y:S01]  /*ac80*/  ULDC.64 UR4, c[0x0][0x650] ;  /* 0x0001940000047ab9 */ /* 0x001fe20000000a00 */
        /* <DEDUP_REMOVED lines=25> */
.L_x_286:
[--C-:B------:R-:W-:Y:S01]  /*ae20*/  SHF.R.U64 R12, R10, R14, R11.reuse ;  /* 0x0000000e0a0c7219 */ /* 0x100fe2000000120b */
[----:B------:R-:W0:Y:S01]  /*ae30*/  LDC R22, c[0x0][0x618] ;  /* 0x00018600ff167b82 */ /* 0x000e220000000800 */
[----:B------:R-:W-:Y:S01]  /*ae40*/  I2FP.F32.U32 R6, R4 ;  /* 0x0000000400067245 */ /* 0x000fe20000201000 */
[----:B------:R-:W-:Y:S01]  /*ae50*/  ULDC UR4, c[0x0][0x150] ;  /* 0x0000540000047ab9 */ /* 0x000fe20000000800 */
[----:B------:R-:W-:Y:S02]  /*ae60*/  SHF.R.U32.HI R5, RZ, R14, R11 ;  /* 0x0000000eff057219 */ /* 0x000fe4000001160b */
[----:B------:R-:W-:Y:S01]  /*ae70*/  IADD3 R9, P0, RZ, -R12, RZ ;  /* 0x8000000cff097210 */ /* 0x000fe20007f1e0ff */
[----:B------:R-:W-:Y:S01]  /*ae80*/  FMUL R11, R6, UR4 ;  /* 0x00000004060b7c20 */ /* 0x000fe20008400000 */
[----:B------:R-:W-:Y:S01]  /*ae90*/  ULDC UR4, c[0x0][0x154] ;  /* 0x0000550000047ab9 */ /* 0x000fe20000000800 */
[----:B------:R-:W1:Y:S02]  /*aea0*/  LDC.64 R24, c[0x0][0x640] ;  /* 0x00019000ff187b82 */ /* 0x000e640000000a00 */
[----:B------:R-:W-:-:S02]  /*aeb0*/  IMAD.X R5, RZ, RZ, ~R5, P0 ;  /* 0x000000ffff057224 */ /* 0x000fc400000e0e05 */
[----:B------:R-:W2:Y:S01]  /*aec0*/  F2I.U32.TRUNC.NTZ R11, R11 ;  /* 0x0000000b000b7305 */ /* 0x000ea2000020f000 */
[----:B------:R-:W-:-:S03]  /*aed0*/  IMAD.WIDE.U32 R6, R9, R20, R16 ;  /* 0x0000001409067225 */ /* 0x000fc600078e0010 */
[----:B------:R-:W3:Y:S01]  /*aee0*/  LDC R13, c[0x0][0x144] ;  /* 0x00005100ff0d7b82 */ /* 0x000ee20000000800 */
[----:B------:R-:W-:-:S04]  /*aef0*/  IMAD R8, R5, R20, RZ ;  /* 0x0000001405087224 */ /* 0x000fc800078e02ff */
[----:B------:R-:W-:Y:S02]  /*af00*/  IMAD R5, R9, R21, R8 ;  /* 0x0000001509057224 */ /* 0x000fe400078e0208 */
[----:B------:R-:W-:Y:S01]  /*af10*/  IMAD.MOV.U32 R8, RZ, RZ, -0x1 ;  /* 0xffffffffff087424 */ /* 0x000fe200078e00ff */
[----:B------:R-:W4:Y:S01]  /*af20*/  LDC R14, c[0x0][0x608] ;  /* 0x00018200ff0e7b82 */ /* 0x000f220000000800 */
[----:B------:R-:W-:Y:S01]  /*af30*/  IMAD.IADD R5, R7, 0x1, R5 ;  /* 0x0000000107057824 */ /* 0x000fe200078e0205 */
[----:B------:R-:W-:-:S04]  /*af40*/  I2FP.F32.U32 R7, R3 ;  /* 0x0000000300077245 */ /* 0x000fc80000201000 */
[-CC-:B0-----:R-:W-:Y:S01]  /*af50*/  SHF.R.U64 R10, R6, R22.reuse, R5.reuse ;  /* 0x00000016060a7219 */ /* 0x181fe20000001205 */
[----:B------:R-:W-:Y:S01]  /*af60*/  FMUL R7, R7, UR4 ;  /* 0x0000000407077c20 */ /* 0x000fe20008400000 */
[----:B------:R-:W0:Y:S01]  /*af70*/  LDC R9, c[0x0][0x658] ;  /* 0x00019600ff097b82 */ /* 0x000e220000000800 */
[----:B--2---:R-:W-:Y:S02]  /*af80*/  IADD3 R6, -R11, RZ, RZ ;  /* 0x000000ff0b067210 */ /* 0x004fe40007ffe1ff */
[----:B-1----:R-:W-:Y:S02]  /*af90*/  ISETP.NE.U32.AND P0, PT, R24, RZ, PT ;  /* 0x000000ff1800720c */ /* 0x002fe40003f05070 */
[----:B------:R-:W-:Y:S02]  /*afa0*/  SHF.R.U32.HI R5, RZ, R22, R5 ;  /* 0x00000016ff057219 */ /* 0x000fe40000011605 */
[----:B------:R-:W-:Y:S01]  /*afb0*/  ISETP.NE.AND.EX P0, PT, R25, RZ, PT, P0 ;  /* 0x000000ff1900720c */ /* 0x000fe20003f05300 */
[----:B------:R-:W1:Y:S01]  /*afc0*/  LDC R20, c[0x0][0x148] ;  /* 0x00005200ff147b82 */ /* 0x000e620000000800 */
[----:B---3--:R-:W-:-:S02]  /*afd0*/  IMAD R23, R13, R6, R4 ;  /* 0x000000060d177224 */ /* 0x008fc400078e0204 */
[----:B------:R-:W-:-:S05]  /*afe0*/  IMAD.MOV.U32 R6, RZ, RZ, 0x1 ;  /* 0x00000001ff067424 */ /* 0x000fca00078e00ff */
[----:B------:R-:W2:Y:S01]  /*aff0*/  LDC R21, c[0x0][0x600] ;  /* 0x00018000ff157b82 */ /* 0x000ea20000000800 */
[-CC-:B----4-:R-:W-:Y:S02]  /*b000*/  SHF.R.U64 R13, R10, R14.reuse, R5.reuse ;  /* 0x0000000e0a0d7219 */ /* 0x190fe40000001205 */
[----:B------:R-:W-:Y:S02]  /*b010*/  SHF.R.U32.HI R4, RZ, R14, R5 ;  /* 0x0000000eff047219 */ /* 0x000fe40000011605 */
[----:B------:R3:W4:Y:S03]  /*b020*/  F2I.U32.TRUNC.NTZ R14, R7 ;  /* 0x00000007000e7305 */ /* 0x000726000020f000 */
[----:B------:R-:W1:Y:S01]  /*b030*/  LDC R26, c[0x0][0x648] ;  /* 0x00019200ff1a7b82 */ /* 0x000e620000000800 */
[-C--:B0-----:R-:W-:Y:S02]  /*b040*/  SHF.R.U64 R15, R13, R9.reuse, R4 ;  /* 0x000000090d0f7219 */ /* 0x081fe40000001204 */
[----:B------:R-:W-:-:S02]  /*b050*/  SHF.L.U32 R8, R8, R9, RZ ;  /* 0x0000000908087219 */ /* 0x000fc400000006ff */
[-C--:B------:R-:W-:Y:S01]  /*b060*/  SHF.R.U32.HI R5, RZ, R9.reuse, R4 ;  /* 0x00000009ff057219 */ /* 0x080fe20000011604 */
[----:B------:R-:W-:Y:S01]  /*b070*/  IMAD.MOV.U32 R4, RZ, RZ, R15 ;  /* 0x000000ffff047224 */ /* 0x000fe200078e000f */
[----:B------:R-:W-:Y:S01]  /*b080*/  SHF.L.U32 R22, R6, R9, RZ ;  /* 0x0000000906167219 */ /* 0x000fe200000006ff */
[----:B------:R-:W0:Y:S01]  /*b090*/  LDC R27, c[0x0][0x638] ;  /* 0x00018e00ff1b7b82 */ /* 0x000e220000000800 */
[----:B------:R-:W-:-:S07]  /*b0a0*/  LOP3.LUT R28, RZ, R8, RZ, 0x33, !PT ;  /* 0x00000008ff1c7212 */ /* 0x000fce00078e33ff */
        /* <DEDUP_REMOVED lines=12> */
.L_x_287:
[----:B------:R-:W-:Y:S01]  /*b170*/  ISETP.NE.AND P0, PT, R2, 0x1, PT ;  /* 0x000000010200780c */ /* 0x000fe20003f05270 */
[----:B--2---:R-:W-:Y:S01]  /*b180*/  VIADD R7, R21, 0xffffffff ;  /* 0xffffffff15077836 */ /* 0x004fe20000000000 */
[----:B-1----:R-:W-:Y:S01]  /*b190*/  SHF.R.U64 R5, R4, R26, R5 ;  /* 0x0000001a04057219 */ /* 0x002fe20000001205 */
[----:B------:R-:W-:Y:S01]  /*b1a0*/  IMAD.MOV R14, RZ, RZ, -R14 ;  /* 0x000000ffff0e7224 */ /* 0x000fe200078e0a0e */
[----:B------:R-:W-:Y:S01]  /*b1b0*/  LOP3.LUT R4, R13, R28, RZ, 0xc0, !PT ;  /* 0x0000001c0d047212 */ /* 0x000fe200078ec0ff */
[----:B------:R-:W-:Y:S01]  /*b1c0*/  IMAD.MOV.U32 R8, RZ, RZ, R12 ;  /* 0x000000ffff087224 */ /* 0x000fe200078e000c */
[----:B------:R-:W-:Y:S01]  /*b1d0*/  LOP3.LUT R10, R10, R7, RZ, 0xc0, !PT ;  /* 0x000000070a0a7212 */ /* 0x000fe200078ec0ff */
[----:B------:R-:W-:Y:S02]  /*b1e0*/  IMAD.MOV R6, RZ, RZ, -R5 ;  /* 0x000000ffff067224 */ /* 0x000fe400078e0a05 */
[----:B------:R-:W-:-:S04]  /*b1f0*/  IMAD R4, R22, R5, R4 ;  /* 0x0000000516047224 */ /* 0x000fc800078e0204 */
[----:B------:R-:W-:Y:S02]  /*b200*/  @P0 IMAD R23, R20, R14, R3 ;  /* 0x0000000e14170224 */ /* 0x000fe400078e0203 */
[----:B0-----:R-:W-:Y:S01]  /*b210*/  IMAD R3, R6, R27, R15 ;  /* 0x0000001b06037224 */ /* 0x001fe200078e020f */
[----:B------:R-:W-:Y:S01]  /*b220*/  MOV R6, 0x1 ;  /* 0x0000000100067802 */ /* 0x000fe20000000f00 */
[----:B------:R-:W-:Y:S02]  /*b230*/  IMAD R7, R4, R29, R23 ;  /* 0x0000001d04077224 */ /* 0x000fe400078e0217 */
[----:B------:R-:W-:-:S05]  /*b240*/  IMAD R4, R3, R21, R10 ;  /* 0x0000001503047224 */ /* 0x000fca00078e020a */
[----:B------:R-:W-:Y:S02]  /*b250*/  SEL R9, R4, R7, !P0 ;  /* 0x0000000704097207 */ /* 0x000fe40004000000 */
[----:B------:R-:W-:-:S07]  /*b260*/  SEL R7, R7, R4, !P0 ;  /* 0x0000000407077207 */ /* 0x000fce0004000000 */
.L_x_285:
[----:B------:R-:W-:-:S08]  /*b270*/  NOP ;  /* 0x0000000000007918 */ /* 0x000fd00000000000 */
[----:B------:R-:W0:-:S00]  /*b280*/  USETMAXREG.DEALLOC.CTAPOOL 0x28 ;  /* 0x00000028000079c8 */ /* 0x000e0000080e0500 */
[----:B0-----:R-:W-:-:S13]  /*b290*/  ISETP.NE.AND P0, PT, R0, RZ, PT ;  /* 0x000000ff0000720c */ /* 0x001fda0003f05270 */
[----:B------:R-:W-:Y:S05]  /*b2a0*/  @P0 EXIT ;  /* 0x000000000000094d */ /* 0x000fea0003800000 */
[----:B------:R-:W-:Y:S01]  /*b2b0*/  LOP3.LUT P0, RZ, R6, 0xff, RZ, 0xc0, !PT ;  /* 0x000000ff06ff7812 */ /* 0x000fe2000780c0ff */
[----:B------:R-:W-:Y:S02]  /*b2c0*/  IMAD.MOV.U32 R0, RZ, RZ, 0x1 ;  /* 0x00000001ff007424 */ /* 0x000fe400078e00ff */
[----:B------:R-:W-:-:S10]  /*b2d0*/  IMAD.MOV.U32 R12, RZ, RZ, RZ ;  /* 0x000000ffff0c7224 */ /* 0x000fd400078e00ff */
[----:B------:R-:W-:Y:S05]  /*b2e0*/  @!P0 BRA `(.L_x_288) ;  /* 0x0000000c00388947 */ /* 0x000fea0003800000 */
[----:B------:R-:W0:Y:S01]  /*b2f0*/  LDC R0, c[0x0][0x28c] ;  /* 0x0000a300ff007b82 */ /* 0x000e220000000800 */
[----:B------:R-:W-:Y:S01]  /*b300*/  ULDC UR5, c[0x0][0x600] ;  /* 0x0001800000057ab9 */ /* 0x000fe20000000800 */
[----:B------:R-:W-:Y:S01]  /*b310*/  ULDC UR4, c[0x0][0xc] ;  /* 0x0000030000047ab9 */ /* 0x000fe20000000800 */
[----:B------:R-:W-:Y:S01]  /*b320*/  UIADD3 UR16, UR5, -0x1, URZ ;  /* 0xffffffff05107890 */ /* 0x000fe2000fffe03f */
[C---:B------:R-:W-:Y:S01]  /*b330*/  LOP3.LUT P2, RZ, R18.reuse, 0x7f, RZ, 0xc0, !PT ;  /* 0x0000007f12ff7812 */ /* 0x040fe2000784c0ff */
[----:B------:R-:W-:Y:S01]  /*b340*/  ULDC UR6, c[0x0][0x658] ;  /* 0x0001960000067ab9 */ /* 0x000fe20000000800 */
[----:B------:R-:W-:Y:S01]  /*b350*/  ULDC UR5, c[0x0][0x10] ;  /* 0x0000040000057ab9 */ /* 0x000fe20000000800 */
[----:B------:R-:W-:Y:S01]  /*b360*/  UMOV UR7, 0xffffffff ;  /* 0xffffffff00077882 */ /* 0x000fe20000000000 */
[----:B------:R-:W-:Y:S01]  /*b370*/  UMOV UR8, 0x1 ;  /* 0x0000000100087882 */ /* 0x000fe20000000000 */
[----:B------:R-:W-:Y:S01]  /*b380*/  UIMAD.WIDE.U32 UR4, UR4, UR5, URZ ;  /* 0x00000005040472a5 */ /* 0x000fe2000f8e003f */
[----:B------:R-:W-:Y:S01]  /*b390*/  LOP3.LUT P0, RZ, R18, 0x1f, RZ, 0xc0, !PT ;  /* 0x0000001f12ff7812 */ /* 0x000fe2000780c0ff */
[----:B------:R-:W-:Y:S01]  /*b3a0*/  USHF.L.U32 UR7, UR7, UR6, URZ ;  /* 0x0000000607077299 */ /* 0x000fe2000800063f */
[----:B------:R-:W-:Y:S01]  /*b3b0*/  BSSY B0, `(.L_x_288) ;  /* 0x00000c1000007945 */ /* 0x000fe20003800000 */
[----:B------:R-:W-:Y:S01]  /*b3c0*/  USHF.L.U32 UR18, UR8, UR6, URZ ;  /* 0x0000000608127299 */ /* 0x000fe2000800063f */
[----:B------:R-:W-:Y:S01]  /*b3d0*/  IMAD.MOV.U32 R13, RZ, RZ, 0x1 ;  /* 0x00000001ff0d7424 */ /* 0x000fe200078e00ff */
[----:B------:R-:W-:Y:S01]  /*b3e0*/  LOP3.LUT R11, R19, 0x2, RZ, 0xfc, !PT ;  /* 0x00000002130b7812 */ /* 0x000fe200078efcff */
[----:B------:R-:W-:Y:S01]  /*b3f0*/  ULDC UR6, c[0x0][0x14] ;  /* 0x0000050000067ab9 */ /* 0x000fe20000000800 */
[----:B------:R-:W-:Y:S01]  /*b400*/  PLOP3.LUT P0, PT, P0, P2, PT, 0x8a, 0x0 ;  /* 0x000000000000781c */ /* 0x000fe20000705172 */
[----:B------:R-:W-:Y:S01]  /*b410*/  UIMAD.WIDE.U32 UR20, UR4, UR6, URZ ;  /* 0x00000006041472a5 */ /* 0x000fe2000f8e003f */
[----:B------:R-:W-:Y:S01]  /*b420*/  IMAD.MOV.U32 R12, RZ, RZ, RZ ;  /* 0x000000ffff0c7224 */ /* 0x000fe200078e00ff */
[----:B------:R-:W-:-:S02]  /*b430*/  UIMAD UR13, UR5, UR6, URZ ;  /* 0x00000006050d72a4 */ /* 0x000fc4000f8e023f */
[----:B------:R-:W-:Y:S01]  /*b440*/  ULOP3.LUT UR17, URZ, UR7, URZ, 0x33, !UPT ;  /* 0x000000073f117292 */ /* 0x000fe2000f8e333f */
[----:B0-----:R-:W-:Y:S01]  /*b450*/  VIADD R0, R0, 0x3f ;  /* 0x0000003f00007836 */ /* 0x001fe20000000000 */
[----:B------:R-:W-:Y:S01]  /*b460*/  UIADD3 UR13, UR21, UR13, URZ ;  /* 0x0000000d150d7290 */ /* 0x000fe2000fffe03f */
[----:B------:R-:W-:-:S03]  /*b470*/  ULDC.64 UR22, c[0x0][0x198] ;  /* 0x0000660000167ab9 */ /* 0x000fc60000000a00 */
[----:B------:R-:W-:-:S04]  /*b480*/  SHF.R.S32.HI R3, RZ, 0x1f, R0 ;  /* 0x0000001fff037819 */ /* 0x000fc80000011400 */
[----:B------:R-:W-:Y:S01]  /*b490*/  LEA.HI R3, R3, R0, RZ, 0x6 ;  /* 0x0000000003037211 */ /* 0x000fe200078f30ff */
[----:B------:R-:W-:-:S03]  /*b4a0*/  IMAD.MOV.U32 R0, RZ, RZ, 0x1 ;  /* 0x00000001ff007424 */ /* 0x000fc600078e00ff */
[----:B------:R-:W-:-:S05]  /*b4b0*/  SHF.R.S32.HI R3, RZ, 0x6, R3 ;  /* 0x00000006ff037819 */ /* 0x000fca0000011403 */
[----:B------:R-:W-:-:S07]  /*b4c0*/  VIADD R10, R3, 0x1 ;  /* 0x00000001030a7836 */ /* 0x000fce0000000000 */
.L_x_300:
[----:B------:R-:W-:-:S03]  /*b4d0*/  UMOV UR4, 0xffffffff ;  /* 0xffffffff00047882 */ /* 0x000fc60000000000 */
[----:B------:R-:W-:Y:S05]  /*b4e0*/  BRA.DIV UR4, `(.L_x_289) ;  /* 0x0000001204107947 */ /* 0x000fea000b800000 */
[----:B------:R-:W-:-:S13]  /*b4f0*/  ELECT P6, URZ, PT ;  /* 0x00000000003f782f */ /* 0x000fda00038c0000 */
.L_x_314:
[----:B------:R-:W0:Y:S01]  /*b500*/  LDC R4, c[0x0][0x28c] ;  /* 0x0000a300ff047b82 */ /* 0x000e220000000800 */
[----:B------:R-:W-:Y:S01]  /*b510*/  BSSY B1, `(.L_x_290) ;  /* 0x0000037000017945 */ /* 0x000fe20003800000 */
[----:B0-----:R-:W-:-:S13]  /*b520*/  ISETP.LT.OR P6, PT, R4, 0x1, !P6 ;  /* 0x000000010400780c */ /* 0x001fda00077c1670 */
[----:B------:R-:W-:Y:S05]  /*b530*/  @P6 BRA `(.L_x_291) ;  /* 0x0000000000d06947 */ /* 0x000fea0003800000 */
[----:B------:R-:W-:Y:S01]  /*b540*/  IMAD.SHL.U32 R15, R9, 0x80, RZ ;  /* 0x00000080090f7824 */ /* 0x000fe200078e00ff */
[----:B------:R-:W-:Y:S01]  /*b550*/  SHF.L.U32 R18, R7, 0x8, RZ ;  /* 0x0000000807127819 */ /* 0x000fe200000006ff */
[----:B------:R-:W-:Y:S02]  /*b560*/  IMAD.MOV.U32 R20, RZ, RZ, RZ ;  /* 0x000000ffff147224 */ /* 0x000fe400078e00ff */
[----:B------:R-:W-:Y:S02]  /*b570*/  IMAD.MOV.U32 R4, RZ, RZ, R10 ;  /* 0x000000ffff047224 */ /* 0x000fe400078e000a */
[----:B------:R-:W-:Y:S02]  /*b580*/  IMAD.MOV.U32 R5, RZ, RZ, R0 ;  /* 0x000000ffff057224 */ /* 0x000fe400078e0000 */
[----:B------:R-:W-:-:S07]  /*b590*/  IMAD.MOV.U32 R6, RZ, RZ, R12 ;  /* 0x000000ffff067224 */ /* 0x000fce00078e000c */
.L_x_295:
[----:B------:R-:W0:Y:S01]  /*b5a0*/  S2R R14, SR_CgaCtaId ;  /* 0x00000000000e7919 */ /* 0x000e220000008800 */
[----:B------:R-:W-:Y:S01]  /*b5b0*/  MOV R7, 0x400 ;  /* 0x0000040000077802 */ /* 0x000fe20000000f00 */
[----:B------:R-:W1:Y:S03]  /*b5c0*/  @!P2 LDC R9, c[0x0][0x500] ;  /* 0x00014000ff09ab82 */ /* 0x000e660000000800 */
[----:B0-----:R-:W-:Y:S02]  /*b5d0*/  LEA R21, R14, R7, 0x18 ;  /* 0x000000070e157211 */ /* 0x001fe400078ec0ff */
[----:B------:R-:W-:-:S03]  /*b5e0*/  SHF.L.U32 R7, R5, 0x1f, RZ ;  /* 0x0000001f05077819 */ /* 0x000fc600000006ff */
[----:B------:R-:W-:-:S04]  /*b5f0*/  IMAD R14, R6, 0x8, R21 ;  /* 0x00000008060e7824 */ /* 0x000fc800078e0215 */
[----:B------:R-:W0:Y:S02]  /*b600*/  SYNCS.PHASECHK.TRANS64.TRYWAIT P1, [R14+URZ+0x38], R7 ;  /* 0x000038070e0075a7 */ /* 0x000e24000802017f */
[----:B01----:R-:W-:Y:S05]  /*b610*/  @!P1 BRA `(.L_x_292) ;  /* 0x0000000c00e49947 */ /* 0x003fea0003800000 */
.L_x_315:
[----:B0-----:R-:W-:Y:S01]  /*b620*/  PRMT R7, R11, 0x9910, RZ ;  /* 0x000099100b077816 */ /* 0x001fe200000000ff */
[----:B------:R0:W-:Y:S03]  /*b630*/  @!P2 SYNCS.ARRIVE.TRANS64 RZ, [R14+URZ], R9 ;  /* 0x000000090effa9a7 */ /* 0x0001e6000800003f */
[----:B------:R-:W-:-:S13]  /*b640*/  ISETP.NE.AND P1, PT, R7, 0x2, PT ;  /* 0x000000020700780c */ /* 0x000fda0003f25270 */
[----:B0-----:R-:W-:Y:S05]  /*b650*/  @P1 BRA `(.L_x_293) ;  /* 0x0000000000041947 */ /* 0x001fea0003800000 */
[----:B------:R-:W-:Y:S01]  /*b660*/  BPT.TRAP 0x1 ;  /* 0x000000040000795c */ /* 0x000fe20000300000 */
.L_x_293:
[----:B------:R-:W-:Y:S05]  /*b670*/  @P0 BRA `(.L_x_294) ;  /* 0x0000000000040947 */ /* 0x000fea0003800000 */
[----:B------:R-:W-:Y:S01]  /*b680*/  BPT.TRAP 0x1 ;  /* 0x000000040000795c */ /* 0x000fe20000300000 */
.L_x_294:
[--C-:B------:R-:W-:Y:S01]  /*b690*/  IMAD R7, R6, 0x8000, R21.reuse ;  /* 0x0000800006077824 */ /* 0x100fe200078e0215 */
[----:B------:R-:W-:Y:S01]  /*b6a0*/  R2UR UR9, R14 ;  /* 0x000000000e0972ca */ /* 0x000fe200000e0000 */
[----:B------:R-:W-:Y:S01]  /*b6b0*/  IMAD R21, R6, 0x4000, R21 ;  /* 0x0000400006157824 */ /* 0x000fe200078e0215 */
[----:B------:R-:W-:Y:S01]  /*b6c0*/  UIADD3 UR4, UP0, UR22, 0xf0, URZ ;  /* 0x000000f016047890 */ /* 0x000fe2000ff1e03f */
[----:B------:R-:W-:Y:S01]  /*b6d0*/  VIADD R4, R4, 0xffffffff ;  /* 0xffffffff04047836 */ /* 0x000fe20000000000 */
[----:B------:R-:W-:Y:S01]  /*b6e0*/  R2UR UR5, R7 ;  /* 0x00000000070572ca */ /* 0x000fe200000e0000 */
[----:B------:R-:W-:Y:S01]  /*b6f0*/  UIADD3 UR24, UP1, UR22, 0x1f0, URZ ;  /* 0x000001f016187890 */ /* 0x000fe2000ff3e03f */
[----:B------:R-:W-:Y:S01]  /*b700*/  R2UR UR8, R21 ;  /* 0x00000000150872ca */ /* 0x000fe200000e0000 */
[----:B------:R-:W-:Y:S01]  /*b710*/  VIADD R6, R6, 0x1 ;  /* 0x0000000106067836 */ /* 0x000fe20000000000 */
[----:B------:R-:W-:Y:S01]  /*b720*/  R2UR UR11, R18 ;  /* 0x00000000120b72ca */ /* 0x000fe200000e0000 */
[----:B------:R-:W-:Y:S01]  /*b730*/  UIADD3.X UR25, URZ, UR23, URZ, UP1, !UPT ;  /* 0x000000173f197290 */ /* 0x000fe20008ffe43f */
[----:B------:R-:W-:Y:S01]  /*b740*/  R2UR UR10, R20 ;  /* 0x00000000140a72ca */ /* 0x000fe200000e0000 */
[----:B------:R-:W-:Y:S01]  /*b750*/  UMOV UR6, 0x0 ;  /* 0x0000000000067882 */ /* 0x000fe20000000000 */
[----:B------:R-:W-:Y:S01]  /*b760*/  R2UR UR12, R8 ;  /* 0x00000000080c72ca */ /* 0x000fe200000e0000 */
[----:B------:R-:W-:Y:S01]  /*b770*/  UMOV UR7, 0x10000000 ;  /* 0x1000000000077882 */ /* 0x000fe20000000000 */
[----:B------:R-:W-:-:S02]  /*b780*/  R2UR UR19, R15 ;  /* 0x000000000f1372ca */ /* 0x000fc400000e0000 */
[----:B------:R-:W-:Y:S01]  /*b790*/  ISETP.GT.AND P3, PT, R4, 0x1, PT ;  /* 0x000000010400780c */ /* 0x000fe20003f64270 */
[----:B------:R-:W-:Y:S01]  /*b7a0*/  UIADD3 UR14, UR5, 0x180, URZ ;  /* 0x00000180050e7890 */ /* 0x000fe2000fffe03f */
[----:B------:R-:W-:Y:S01]  /*b7b0*/  ISETP.NE.AND P1, PT, R6, 0x7, PT ;  /* 0x000000070600780c */ /* 0x000fe20003f25270 */
[----:B------:R-:W-:Y:S01]  /*b7c0*/  UIADD3.X UR5, URZ, UR23, URZ, UP0, !UPT ;  /* 0x000000173f057290 */ /* 0x000fe200087fe43f */
[----:B------:R-:W-:Y:S01]  /*b7d0*/  IADD3 R20, R20, 0x40, RZ ;  /* 0x0000004014147810 */ /* 0x000fe20007ffe0ff */
[----:B------:R-:W-:Y:S01]  /*b7e0*/  UIADD3 UR15, UR8, 0x38180, URZ ;  /* 0x00038180080f7890 */ /* 0x000fe2000fffe03f */
[----:B------:R-:W-:Y:S02]  /*b7f0*/  SEL R14, RZ, 0x1, P1 ;  /* 0x00000001ff0e7807 */ /* 0x000fe40000800000 */
[----:B------:R-:W-:Y:S01]  /*b800*/  UMOV UR8, UR14 ;  /* 0x0000000e00087c82 */ /* 0x000fe20008000000 */
[----:B------:R-:W-:Y:S02]  /*b810*/  SEL R6, R6, RZ, P1 ;  /* 0x000000ff06067207 */ /* 0x000fe40000800000 */
[----:B------:R-:W-:Y:S01]  /*b820*/  LOP3.LUT R5, R5, R14, RZ, 0x3c, !PT ;  /* 0x0000000e05057212 */ /* 0x000fe200078e3cff */
[----:B------:R0:W-:Y:S02]  /*b830*/  UTMALDG.3D [UR8], [UR4], desc[UR6] ;  /* 0x00000608040075b4 */ /* 0x0001e40008011000 */
[----:B0-----:R-:W-:Y:S01]  /*b840*/  UMOV UR8, UR15 ;  /* 0x0000000f00087c82 */ /* 0x001fe20008000000 */
[----:B------:R-:W-:-:S02]  /*b850*/  UMOV UR11, UR19 ;  /* 0x00000013000b7c82 */ /* 0x000fc40008000000 */
[----:B------:R0:W-:Y:S02]  /*b860*/  UTMALDG.3D [UR8], [UR24], desc[UR6] ;  /* 0x00000608180075b4 */ /* 0x0001e40008011000 */
[----:B0-----:R-:W-:Y:S05]  /*b870*/  @P3 BRA `(.L_x_295) ;  /* 0xfffffffc00483947 */ /* 0x001fea000383ffff */
.L_x_291:
[----:B------:R-:W-:Y:S05]  /*b880*/  BSYNC B1 ;  /* 0x0000000000017941 */ /* 0x000fea0003800000 */
.L_x_290:
[----:B------:R-:W-:Y:S01]  /*b890*/  LOP3.LUT P4, RZ, R13, 0xff, RZ, 0xc0, !PT ;  /* 0x000000ff0dff7812 */ /* 0x000fe2000788c0ff */
[C---:B------:R-:W-:Y:S01]  /*b8a0*/  IMAD.IADD R12, R3.reuse, 0x1, R12 ;  /* 0x00000001030c7824 */ /* 0x040fe200078e020c */
[----:B------:R-:W-:Y:S01]  /*b8b0*/  ULDC.64 UR4, c[0x0][0x650] ;  /* 0x0001940000047ab9 */ /* 0x000fe20000000a00 */
[C---:B------:R-:W-:Y:S01]  /*b8c0*/  ISETP.GE.U32.AND P3, PT, R3.reuse, 0x7, PT ;  /* 0x000000070300780c */ /* 0x040fe20003f66070 */
[----:B------:R-:W-:Y:S01]  /*b8d0*/  BSSY B1, `(.L_x_296) ;  /* 0x000006c000017945 */ /* 0x000fe20003800000 */
[C---:B------:R-:W-:Y:S01]  /*b8e0*/  IMAD.WIDE.U32 R4, R12.reuse, 0x24924925, RZ ;  /* 0x249249250c047825 */ /* 0x040fe200078e00ff */
[C---:B------:R-:W-:Y:S02]  /*b8f0*/  ISETP.GT.U32.AND P1, PT, R12.reuse, 0x6, PT ;  /* 0x000000060c00780c */ /* 0x040fe40003f24070 */
[----:B------:R-:W-:Y:S01]  /*b900*/  PRMT R13, RZ, 0x7610, R13 ;  /* 0x00007610ff0d7816 */ /* 0x000fe2000000000d */
[----:B------:R-:W-:Y:S01]  /*b910*/  IMAD.IADD R4, R12, 0x1, -R5 ;  /* 0x000000010c047824 */ /* 0x000fe200078e0a05 */
[----:B------:R-:W-:Y:S01]  /*b920*/  ISETP.LT.U32.AND P1, PT, R3, 0x7, P1 ;  /* 0x000000070300780c */ /* 0x000fe20000f21070 */
[----:B------:R-:W-:-:S02]  /*b930*/  IMAD.MOV.U32 R9, RZ, RZ, -0x1 ;  /* 0xffffffffff097424 */ /* 0x000fc400078e00ff */
[----:B------:R-:W0:Y:S01]  /*b940*/  @P4 S2R R7, SR_CgaCtaId ;  /* 0x0000000000074919 */ /* 0x000e220000008800 */
[----:B------:R-:W-:Y:S01]  /*b950*/  @P4 MOV R6, 0x400 ;  /* 0x0000040000064802 */ /* 0x000fe20000000f00 */
[----:B------:R-:W-:Y:S01]  /*b960*/  IMAD.MOV.U32 R8, RZ, RZ, -0x1 ;  /* 0xffffffffff087424 */ /* 0x000fe200078e00ff */
[----:B------:R-:W-:-:S04]  /*b970*/  LEA.HI R4, R4, R5, RZ, 0x1f ;  /* 0x0000000504047211 */ /* 0x000fc800078ff8ff */
[--C-:B------:R-:W-:Y:S02]  /*b980*/  SHF.R.U32.HI R5, RZ, 0x2, R4.reuse ;  /* 0x00000002ff057819 */ /* 0x100fe40000011604 */
[----:B------:R-:W-:-:S03]  /*b990*/  PRMT R4, RZ, 0x7610, R4 ;  /* 0x00007610ff047816 */ /* 0x000fc60000000004 */
[----:B------:R-:W-:Y:S01]  /*b9a0*/  IMAD R12, R5, -0x7, R12 ;  /* 0xfffffff9050c7824 */ /* 0x000fe200078e020c */
[----:B0-----:R-:W-:Y:S02]  /*b9b0*/  @P4 LEA R6, R7, R6, 0x18 ;  /* 0x0000000607064211 */ /* 0x001fe400078ec0ff */
[----:B------:R-:W-:Y:S02]  /*b9c0*/  SEL R7, RZ, 0x1, !P1 ;  /* 0x00000001ff077807 */ /* 0x000fe40004800000 */
[----:B------:R-:W-:Y:S01]  /*b9d0*/  IADD3 R16, P1, R16, UR20, RZ ;  /* 0x0000001410107c10 */ /* 0x000fe2000ff3e0ff */
[----:B------:R0:W-:Y:S01]  /*b9e0*/  @P4 SYNCS.ARRIVE.TRANS64.A1T0 RZ, [R6+URZ+0x88], RZ ;  /* 0x000088ff06ff49a7 */ /* 0x0001e2000810003f */
[----:B------:R-:W-:Y:S01]  /*b9f0*/  LOP3.LUT R0, R0, R7, RZ, 0x3c, !PT ;  /* 0x0000000700007212 */ /* 0x000fe200078e3cff */
[----:B------:R-:W-:Y:S01]  /*ba00*/  IMAD.MOV.U32 R7, RZ, RZ, -0x1 ;  /* 0xffffffffff077424 */ /* 0x000fe200078e00ff */
[----:B------:R-:W-:Y:S02]  /*ba10*/  IADD3.X R17, R17, UR13, RZ, P1, !PT ;  /* 0x0000000d11117c10 */ /* 0x000fe40008ffe4ff */
[----:B------:R-:W-:-:S02]  /*ba20*/  ISETP.GE.U32.AND P1, PT, R16, UR4, PT ;  /* 0x0000000410007c0c */ /* 0x000fc4000bf26070 */
[----:B------:R-:W-:Y:S02]  /*ba30*/  @P3 LOP3.LUT R0, R0, 0x1, R5, 0x78, !PT ;  /* 0x0000000100003812 */ /* 0x000fe400078e7805 */
[----:B------:R-:W-:-:S13]  /*ba40*/  ISETP.GE.U32.AND.EX P1, PT, R17, UR5, PT, P1 ;  /* 0x0000000511007c0c */ /* 0x000fda000bf26110 */
[----:B0-----:R-:W-:Y:S05]  /*ba50*/  @P1 BRA `(.L_x_297) ;  /* 0x00000004004c1947 */ /* 0x001fea0003800000 */
[----:B------:R-:W-:Y:S01]  /*ba60*/  ULDC.64 UR4, c[0x0][0x628] ;  /* 0x00018a0000047ab9 */ /* 0x000fe20000000a00 */
[----:B------:R-:W0:Y:S01]  /*ba70*/  S2R R15, SR_CTAID.X ;  /* 0x00000000000f7919 */ /* 0x000e220000002500 */
[----:B------:R-:W-:Y:S01]  /*ba80*/  ISETP.NE.U32.AND P1, PT, RZ, UR4, PT ;  /* 0x00000004ff007c0c */ /* 0x000fe2000bf25070 */
[----:B------:R-:W-:Y:S01]  /*ba90*/  ULDC UR7, c[0x0][0x630] ;  /* 0x00018c0000077ab9 */ /* 0x000fe20000000800 */
[----:B------:R-:W-:Y:S01]  /*baa0*/  IMAD.MOV.U32 R4, RZ, RZ, R16 ;  /* 0x000000ffff047224 */ /* 0x000fe200078e0010 */
[----:B------:R-:W1:Y:S01]  /*bab0*/  S2R R14, SR_CTAID.Y ;  /* 0x00000000000e7919 */ /* 0x000e620000002600 */
[----:B------:R-:W-:Y:S01]  /*bac0*/  ISETP.NE.AND.EX P1, PT, RZ, UR5, PT, P1 ;  /* 0x00000005ff007c0c */ /* 0x000fe2000bf25310 */
[----:B------:R-:W-:-:S12]  /*bad0*/  IMAD.MOV.U32 R5, RZ, RZ, R17 ;  /* 0x000000ffff057224 */ /* 0x000fd800078e0011 */
[----:B------:R-:W-:Y:S05]  /*bae0*/  @!P1 BRA `(.L_x_298) ;  /* 0x0000000000289947 */ /* 0x000fea0003800000 */
[----:B------:R-:W-:Y:S02]  /*baf0*/  ULDC UR6, c[0x0][0x634] ;  /* 0x00018d0000067ab9 */ /* 0x000fe40000000800 */
[----:B------:R-:W-:-:S05]  /*bb00*/  IADD3 R9, P1, R16, UR6, RZ ;  /* 0x0000000610097c10 */ /* 0x000fca000ff3e0ff */
[----:B------:R-:W-:-:S04]  /*bb10*/  IMAD.X R21, RZ, RZ, R17, P1 ;  /* 0x000000ffff157224 */ /* 0x000fc800008e0611 */
[----:B------:R-:W-:-:S04]  /*bb20*/  IMAD.WIDE.U32 R6, R21, UR4, RZ ;  /* 0x0000000415067c25 */ /* 0x000fc8000f8e00ff */
[----:B------:R-:W-:-:S04]  /*bb30*/  IMAD.WIDE.U32 R6, P1, R9, UR5, R6 ;  /* 0x0000000509067c25 */ /* 0x000fc8000f820006 */
[----:B------:R-:W-:Y:S01]  /*bb40*/  IMAD.WIDE.U32 R8, R9, UR4, RZ ;  /* 0x0000000409087c25 */ /* 0x000fe2000f8e00ff */
[----:B------:R-:W-:-:S03]  /*bb50*/  MOV R4, R7 ;  /* 0x0000000700047202 */ /* 0x000fc60000000f00 */
[----:B------:R-:W-:Y:S01]  /*bb60*/  IMAD.X R5, RZ, RZ, RZ, P1 ;  /* 0x000000ffff057224 */ /* 0x000fe200008e06ff */
[----:B------:R-:W-:-:S05]  /*bb70*/  IADD3 RZ, P1, R9, R6, RZ ;  /* 0x0000000609ff7210 */ /* 0x000fca0007f3e0ff */
[----:B------:R-:W-:-:S08]  /*bb80*/  IMAD.WIDE.U32.X R4, R21, UR5, R4, P1 ;  /* 0x0000000515047c25 */ /* 0x000fd000088e0404 */
.L_x_298:
[--C-:B------:R-:W-:Y:S01]  /*bb90*/  SHF.R.U64 R8, R4, UR7, R5.reuse ;  /* 0x0000000704087c19 */ /* 0x100fe20008001205 */
[----:B------:R-:W-:Y:S01]  /*bba0*/  ULDC.64 UR4, c[0x0][0x620] ;  /* 0x0001880000047ab9 */ /* 0x000fe20000000a00 */
[----:B------:R-:W-:Y:S01]  /*bbb0*/  SHF.R.U32.HI R4, RZ, UR7, R5 ;  /* 0x00000007ff047c19 */ /* 0x000fe20008011605 */
[----:B------:R-:W2:Y:S01]  /*bbc0*/  LDC R24, c[0x0][0x144] ;  /* 0x00005100ff187b82 */ /* 0x000ea20000000800 */
[----:B------:R-:W-:Y:S01]  /*bbd0*/  IADD3 R7, P1, RZ, -R8, RZ ;  /* 0x80000008ff077210 */ /* 0x000fe20007f3e0ff */
[----:B------:R-:W-:Y:S01]  /*bbe0*/  ULDC.64 UR8, c[0x0][0x640] ;  /* 0x0001900000087ab9 */ /* 0x000fe20000000a00 */
[----:B0-----:R-:W-:Y:S01]  /*bbf0*/  I2FP.F32.U32 R9, R15 ;  /* 0x0000000f00097245 */ /* 0x001fe20000201000 */
[----:B------:R-:W-:Y:S02]  /*bc00*/  ULDC UR6, c[0x0][0x608] ;  /* 0x0001820000067ab9 */ /* 0x000fe40000000800 */
[----:B------:R-:W-:Y:S01]  /*bc10*/  IMAD.X R4, RZ, RZ, ~R4, P1 ;  /* 0x000000ffff047224 */ /* 0x000fe200008e0e04 */
[----:B------:R-:W-:Y:S01]  /*bc20*/  ISETP.NE.U32.AND P1, PT, RZ, UR8, PT ;  /* 0x00000008ff007c0c */ /* 0x000fe2000bf25070 */
[----:B------:R-:W0:Y:S02]  /*bc30*/  LDC R21, c[0x0][0x148] ;  /* 0x00005200ff157b82 */ /* 0x000e240000000800 */
[----:B------:R-:W-:Y:S01]  /*bc40*/  IMAD R6, R4, UR4, RZ ;  /* 0x0000000404067c24 */ /* 0x000fe2000f8e02ff */
[----:B------:R-:W-:Y:S01]  /*bc50*/  ISETP.NE.AND.EX P1, PT, RZ, UR9, PT, P1 ;  /* 0x00000009ff007c0c */ /* 0x000fe2000bf25310 */
[----:B------:R-:W-:Y:S01]  /*bc60*/  IMAD.WIDE.U32 R4, R7, UR4, R16 ;  /* 0x0000000407047c25 */ /* 0x000fe2000f8e0010 */
[----:B------:R-:W-:-:S03]  /*bc70*/  ULDC UR4, c[0x0][0x150] ;  /* 0x0000540000047ab9 */ /* 0x000fc60000000800 */
[----:B------:R-:W-:Y:S02]  /*bc80*/  IMAD R7, R7, UR5, R6 ;  /* 0x0000000507077c24 */ /* 0x000fe4000f8e0206 */
[----:B------:R-:W-:Y:S01]  /*bc90*/  FMUL R6, R9, UR4 ;  /* 0x0000000409067c20 */ /* 0x000fe20008400000 */
[----:B------:R-:W-:Y:S01]  /*bca0*/  ULDC UR4, c[0x0][0x618] ;  /* 0x0001860000047ab9 */ /* 0x000fe20000000800 */
[----:B------:R-:W-:Y:S01]  /*bcb0*/  ULDC UR5, c[0x0][0x154] ;  /* 0x0000550000057ab9 */ /* 0x000fe20000000800 */
[----:B------:R-:W-:-:S03]  /*bcc0*/  IMAD.IADD R5, R5, 0x1, R7 ;  /* 0x0000000105057824 */ /* 0x000fc600078e0207 */
[----:B------:R-:W3:Y:S02]  /*bcd0*/  F2I.U32.TRUNC.NTZ R6, R6 ;  /* 0x0000000600067305 */ /* 0x000ee4000020f000 */
[----:B------:R-:W-:Y:S02]  /*bce0*/  SHF.R.U64 R9, R4, UR4, R5 ;  /* 0x0000000404097c19 */ /* 0x000fe40008001205 */
[----:B-1----:R-:W-:-:S05]  /*bcf0*/  I2FP.F32.U32 R4, R14 ;  /* 0x0000000e00047245 */ /* 0x002fca0000201000 */
[----:B------:R-:W-:Y:S01]  /*bd00*/  FMUL R22, R4, UR5 ;  /* 0x0000000504167c20 */ /* 0x000fe20008400000 */
[----:B------:R-:W-:Y:S01]  /*bd10*/  SHF.R.U32.HI R4, RZ, UR4, R5 ;  /* 0x00000004ff047c19 */ /* 0x000fe20008011605 */
[----:B------:R-:W-:-:S03]  /*bd20*/  ULDC UR4, c[0x0][0x658] ;  /* 0x0001960000047ab9 */ /* 0x000fc60000000800 */
[--C-:B------:R-:W-:Y:S01]  /*bd30*/  SHF.R.U64 R20, R9, UR6, R4.reuse ;  /* 0x0000000609147c19 */ /* 0x100fe20008001204 */
[----:B------:R-:W1:Y:S01]  /*bd40*/  F2I.U32.TRUNC.NTZ R22, R22 ;  /* 0x0000001600167305 */ /* 0x000e62000020f000 */
[----:B------:R-:W-:Y:S01]  /*bd50*/  SHF.R.U32.HI R5, RZ, UR6, R4 ;  /* 0x00000006ff057c19 */ /* 0x000fe20008011604 */
[----:B---3--:R-:W-:-:S03]  /*bd60*/  IMAD.MOV R6, RZ, RZ, -R6 ;  /* 0x000000ffff067224 */ /* 0x008fc600078e0a06 */
[----:B------:R-:W-:Y:S01]  /*bd70*/  SHF.R.U64 R18, R20, UR4, R5 ;  /* 0x0000000414127c19 */ /* 0x000fe20008001205 */
[----:B--2---:R-:W-:Y:S01]  /*bd80*/  IMAD R15, R24, R6, R15 ;  /* 0x00000006180f7224 */ /* 0x004fe200078e020f */
[----:B------:R-:W-:-:S03]  /*bd90*/  SHF.R.U32.HI R23, RZ, UR4, R5 ;  /* 0x00000004ff177c19 */ /* 0x000fc60008011605 */
[----:B------:R-:W-:Y:S02]  /*bda0*/  IMAD.MOV.U32 R4, RZ, RZ, R18 ;  /* 0x000000ffff047224 */ /* 0x000fe400078e0012 */
[----:B------:R-:W-:Y:S01]  /*bdb0*/  IMAD.MOV.U32 R5, RZ, RZ, R23 ;  /* 0x000000ffff057224 */ /* 0x000fe200078e0017 */
[----:B-1----:R-:W-:Y:S06]  /*bdc0*/  @!P1 BRA `(.L_x_299) ;  /* 0x0000000000289947 */ /* 0x002fec0003800000 */
[----:B------:R-:W-:Y:S02]  /*bdd0*/  ULDC UR4, c[0x0][0x64c] ;  /* 0x0001930000047ab9 */ /* 0x000fe40000000800 */
[----:B------:R-:W-:-:S05]  /*bde0*/  IADD3 R5, P1, R18, UR4, RZ ;  /* 0x0000000412057c10 */ /* 0x000fca000ff3e0ff */
[----:B------:R-:W-:-:S04]  /*bdf0*/  IMAD.X R23, RZ, RZ, R23, P1 ;  /* 0x000000ffff177224 */ /* 0x000fc800008e0617 */
[----:B------:R-:W-:-:S04]  /*be00*/  IMAD.WIDE.U32 R6, R23, UR8, RZ ;  /* 0x0000000817067c25 */ /* 0x000fc8000f8e00ff */
[----:B------:R-:W-:-:S04]  /*be10*/  IMAD.WIDE.U32 R6, P1, R5, UR9, R6 ;  /* 0x0000000905067c25 */ /* 0x000fc8000f820006 */
[----:B------:R-:W-:-:S04]  /*be20*/  IMAD.WIDE.U32 R4, R5, UR8, RZ ;  /* 0x0000000805047c25 */ /* 0x000fc8000f8e00ff */
[----:B------:R-:W-:Y:S01]  /*be30*/  IMAD.MOV.U32 R4, RZ, RZ, R7 ;  /* 0x000000ffff047224 */ /* 0x000fe200078e0007 */
[----:B------:R-:W-:Y:S01]  /*be40*/  IADD3 RZ, P3, R5, R6, RZ ;  /* 0x0000000605ff7210 */ /* 0x000fe20007f7e0ff */
[----:B------:R-:W-:-:S04]  /*be50*/  IMAD.X R5, RZ, RZ, RZ, P1 ;  /* 0x000000ffff057224 */ /* 0x000fc800008e06ff */
[----:B------:R-:W-:-:S08]  /*be60*/  IMAD.WIDE.U32.X R4, R23, UR9, R4, P3 ;  /* 0x0000000917047c25 */ /* 0x000fd000098e0404 */
.L_x_299:
[----:B------:R-:W-:Y:S01]  /*be70*/  ISETP.NE.AND P1, PT, R2, 0x1, PT ;  /* 0x000000010200780c */ /* 0x000fe20003f25270 */
[----:B------:R-:W-:Y:S01]  /*be80*/  ULDC UR4, c[0x0][0x648] ;  /* 0x0001920000047ab9 */ /* 0x000fe20000000800 */
[----:B------:R-:W-:Y:S01]  /*be90*/  LOP3.LUT R20, R20, UR17, RZ, 0xc0, !PT ;  /* 0x0000001114147c12 */ /* 0x000fe2000f8ec0ff */
[----:B------:R-:W-:Y:S01]  /*bea0*/  IMAD.MOV R22, RZ, RZ, -R22 ;  /* 0x000000ffff167224 */ /* 0x000fe200078e0a16 */
[----:B------:R-:W-:Y:S01]  /*beb0*/  SHF.R.U64 R5, R4, UR4, R5 ;  /* 0x0000000404057c19 */ /* 0x000fe20008001205 */
[----:B------:R-:W-:Y:S01]  /*bec0*/  ULDC UR4, c[0x0][0x638] ;  /* 0x00018e0000047ab9 */ /* 0x000fe20000000800 */
[----:B------:R-:W-:Y:S01]  /*bed0*/  LOP3.LUT R9, R9, UR16, RZ, 0xc0, !PT ;  /* 0x0000001009097c12 */ /* 0x000fe2000f8ec0ff */
[----:B------:R-:W-:Y:S01]  /*bee0*/  ULDC UR5, c[0x0][0x610] ;  /* 0x0001840000057ab9 */ /* 0x000fe20000000800 */
[C---:B------:R-:W-:Y:S01]  /*bef0*/  IADD3 R7, -R5.reuse, RZ, RZ ;  /* 0x000000ff05077210 */ /* 0x040fe20007ffe1ff */
[----:B------:R-:W-:Y:S02]  /*bf00*/  IMAD R20, R5, UR18, R20 ;  /* 0x0000001205147c24 */ /* 0x000fe4000f8e0214 */
[----:B------:R-:W-:-:S02]  /*bf10*/  IMAD.MOV.U32 R4, RZ, RZ, 0x1 ;  /* 0x00000001ff047424 */ /* 0x000fc400078e00ff */
[----:B0-----:R-:W-:Y:S02]  /*bf20*/  @P1 IMAD R15, R21, R22, R14 ;  /* 0x00000016150f1224 */ /* 0x001fe400078e020e */
[----:B------:R-:W-:Y:S01]  /*bf30*/  IMAD R18, R7, UR4, R18 ;  /* 0x0000000407127c24 */ /* 0x000fe2000f8e0212 */
[----:B------:R-:W-:Y:S01]  /*bf40*/  ULDC UR4, c[0x0][0x600] ;  /* 0x0001800000047ab9 */ /* 0x000fe20000000800 */
[----:B------:R-:W-:Y:S02]  /*bf50*/  IMAD R15, R20, UR5, R15 ;  /* 0x00000005140f7c24 */ /* 0x000fe4000f8e020f */
[----:B------:R-:W-:-:S05]  /*bf60*/  IMAD R18, R18, UR4, R9 ;  /* 0x0000000412127c24 */ /* 0x000fca000f8e0209 */
[----:B------:R-:W-:Y:S02]  /*bf70*/  SEL R9, R18, R15, !P1 ;  /* 0x0000000f12097207 */ /* 0x000fe40004800000 */
[----:B------:R-:W-:-:S07]  /*bf80*/  SEL R7, R15, R18, !P1 ;  /* 0x000000120f077207 */ /* 0x000fce0004800000 */
.L_x_297:
[----:B------:R-:W-:Y:S05]  /*bf90*/  BSYNC B1 ;  /* 0x0000000000017941 */ /* 0x000fea0003800000 */
.L_x_296:
[----:B------:R-:W-:-:S13]  /*bfa0*/  LOP3.LUT P1, RZ, R4, 0xff, RZ, 0xc0, !PT ;  /* 0x000000ff04ff7812 */ /* 0x000fda000782c0ff */
[----:B------:R-:W-:Y:S05]  /*bfb0*/  @P1 BRA `(.L_x_300) ;  /* 0xfffffff400441947 */ /* 0x000fea000383ffff */
[----:B------:R-:W-:Y:S05]  /*bfc0*/  BSYNC B0 ;  /* 0x0000000000007941 */ /* 0x000fea0003800000 */
.L_x_288:
[----:B------:R-:W-:-:S03]  /*bfd0*/  UMOV UR4, 0xffffffff ;  /* 0xffffffff00047882 */ /* 0x000fc60000000000 */
[----:B------:R-:W-:Y:S05]  /*bfe0*/  BRA.DIV UR4, `(.L_x_301) ;  /* 0x0000000604847947 */ /* 0x000fea000b800000 */
[----:B------:R-:W-:-:S13]  /*bff0*/  ELECT P6, URZ, PT ;  /* 0x00000000003f782f */ /* 0x000fda00038c0000 */
.L_x_318:
[----:B------:R-:W-:Y:S04]  /*c000*/  BSSY B0, `(.L_x_302) ;  /* 0x0000046000007945 */ /* 0x000fe80003800000 */
[----:B------:R-:W-:Y:S05]  /*c010*/  @!P6 BRA `(.L_x_303) ;  /* 0x000000040010e947 */ /* 0x000fea0003800000 */
[----:B------:R-:W-:-:S04]  /*c020*/  LOP3.LUT R19, R19, 0x2, RZ, 0xfc, !PT ;  /* 0x0000000213137812 */ /* 0x000fc800078efcff */
[----:B------:R-:W-:-:S13]  /*c030*/  ISETP.NE.AND P0, PT, R19, 0x3, PT ;  /* 0x000000031300780c */ /* 0x000fda0003f05270 */
[----:B------:R-:W-:Y:S05]  /*c040*/  @!P0 BRA `(.L_x_304) ;  /* 0x0000000000048947 */ /* 0x000fea0003800000 */
[----:B------:R-:W-:Y:S01]  /*c050*/  BPT.TRAP 0x1 ;  /* 0x000000040000795c */ /* 0x000fe20000300000 */
.L_x_304:
[----:B------:R-:W0:Y:S01]  /*c060*/  S2R R3, SR_CgaCtaId ;  /* 0x0000000000037919 */ /* 0x000e220000008800 */
[----:B------:R-:W-:-:S04]  /*c070*/  MOV R2, 0x400 ;  /* 0x0000040000027802 */ /* 0x000fc80000000f00 */
[----:B0-----:R-:W-:Y:S02]  /*c080*/  LEA R3, R3, R2, 0x18 ;  /* 0x0000000203037211 */ /* 0x001fe400078ec0ff */
[----:B------:R-:W-:-:S03]  /*c090*/  SHF.L.U32 R2, R0, 0x1f, RZ ;  /* 0x0000001f00027819 */ /* 0x000fc600000006ff */
[----:B------:R-:W-:-:S04]  /*c0a0*/  VIADD R3, R3, 0x38 ;  /* 0x0000003803037836 */ /* 0x000fc80000000000 */
[C---:B------:R-:W-:Y:S02]  /*c0b0*/  IMAD R7, R12.reuse, 0x8, R3 ;  /* 0x000000080c077824 */ /* 0x040fe400078e0203 */
[----:B------:R-:W-:Y:S02]  /*c0c0*/  VIADD R12, R12, 0x1 ;  /* 0x000000010c0c7836 */ /* 0x000fe40000000000 */
[----:B------:R-:W0:Y:S03]  /*c0d0*/  SYNCS.PHASECHK.TRANS64.TRYWAIT P0, [R7+URZ], R2 ;  /* 0x00000002070075a7 */ /* 0x000e26000800017f */
[----:B------:R-:W-:-:S04]  /*c0e0*/  ISETP.NE.AND P1, PT, R12, 0x7, PT ;  /* 0x000000070c00780c */ /* 0x000fc80003f25270 */
[----:B------:R-:W-:Y:S02]  /*c0f0*/  SEL R5, RZ, 0x1, P1 ;  /* 0x00000001ff057807 */ /* 0x000fe40000800000 */
[----:B------:R-:W-:Y:S02]  /*c100*/  SEL R12, R12, RZ, P1 ;  /* 0x000000ff0c0c7207 */ /* 0x000fe40000800000 */
[----:B------:R-:W-:-:S03]  /*c110*/  LOP3.LUT R5, R0, R5, RZ, 0x3c, !PT ;  /* 0x0000000500057212 */ /* 0x000fc600078e3cff */
[----:B------:R-:W-:Y:S01]  /*c120*/  IMAD R9, R12, 0x8, R3 ;  /* 0x000000080c097824 */ /* 0x000fe200078e0203 */
[----:B------:R-:W-:Y:S01]  /*c130*/  SHF.L.U32 R4, R5, 0x1f, RZ ;  /* 0x0000001f05047819 */ /* 0x000fe200000006ff */
[----:B0-----:R-:W-:Y:S06]  /*c140*/  @!P0 BRA `(.L_x_305) ;  /* 0x00000004004c8947 */ /* 0x001fec0003800000 */
.L_x_319:
[----:B------:R-:W1:Y:S01]  /*c150*/  SYNCS.PHASECHK.TRANS64.TRYWAIT P0, [R9+URZ], R4 ;  /* 0x00000004090075a7 */ /* 0x000e62000800017f */
[----:B------:R-:W-:-:S05]  /*c160*/  VIADD R0, R12, 0x1 ;  /* 0x000000010c007836 */ /* 0x000fca0000000000 */
[----:B------:R-:W-:-:S04]  /*c170*/  ISETP.NE.AND P1, PT, R0, 0x7, PT ;  /* 0x000000070000780c */ /* 0x000fc80003f25270 */
[----:B0-----:R-:W-:Y:S02]  /*c180*/  SEL R2, RZ, 0x1, P1 ;  /* 0x00000001ff027807 */ /* 0x001fe40000800000 */
[----:B------:R-:W-:Y:S02]  /*c190*/  SEL R0, R0, RZ, P1 ;  /* 0x000000ff00007207 */ /* 0x000fe40000800000 */
[----:B------:R-:W-:-:S03]  /*c1a0*/  LOP3.LUT R7, R5, R2, RZ, 0x3c, !PT ;  /* 0x0000000205077212 */ /* 0x000fc600078e3cff */
[----:B------:R-:W-:Y:S01]  /*c1b0*/  IMAD R6, R0, 0x8, R3 ;  /* 0x0000000800067824 */ /* 0x000fe200078e0203 */
[----:B------:R-:W-:Y:S01]  /*c1c0*/  SHF.L.U32 R5, R7, 0x1f, RZ ;  /* 0x0000001f07057819 */ /* 0x000fe200000006ff */
[----:B-1----:R-:W-:Y:S06]  /*c1d0*/  @!P0 BRA `(.L_x_306) ;  /* 0x00000004003c8947 */ /* 0x002fec0003800000 */
.L_x_320:
[----:B------:R-:W1:Y:S01]  /*c1e0*/  SYNCS.PHASECHK.TRANS64.TRYWAIT P0, [R6+URZ], R5 ;  /* 0x00000005060075a7 */ /* 0x000e62000800017f */
[----:B------:R-:W-:-:S05]  /*c1f0*/  VIADD R0, R0, 0x1 ;  /* 0x0000000100007836 */ /* 0x000fca0000000000 */
[----:B------:R-:W-:-:S04]  /*c200*/  ISETP.NE.AND P1, PT, R0, 0x7, PT ;  /* 0x000000070000780c */ /* 0x000fc80003f25270 */
[----:B------:R-:W-:Y:S02]  /*c210*/  SEL R2, RZ, 0x1, P1 ;  /* 0x00000001ff027807 */ /* 0x000fe40000800000 */
[----:B------:R-:W-:Y:S02]  /*c220*/  SEL R0, R0, RZ, P1 ;  /* 0x000000ff00007207 */ /* 0x000fe40000800000 */
[----:B------:R-:W-:-:S03]  /*c230*/  LOP3.LUT R7, R7, R2, RZ, 0x3c, !PT ;  /* 0x0000000207077212 */ /* 0x000fc600078e3cff */
[----:B0-----:R-:W-:Y:S01]  /*c240*/  IMAD R9, R0, 0x8, R3 ;  /* 0x0000000800097824 */ /* 0x001fe200078e0203 */
[----:B------:R-:W-:Y:S01]  /*c250*/  SHF.L.U32 R4, R7, 0x1f, RZ ;  /* 0x0000001f07047819 */ /* 0x000fe200000006ff */
[----:B-1----:R-:W-:Y:S06]  /*c260*/  @!P0 BRA `(.L_x_307) ;  /* 0x00000004002c8947 */ /* 0x002fec0003800000 */
.L_x_321:
[----:B------:R-:W1:Y:S01]  /*c270*/  SYNCS.PHASECHK.TRANS64.TRYWAIT P0, [R9+URZ], R4 ;  /* 0x00000004090075a7 */ /* 0x000e62000800017f */
[----:B------:R-:W-:-:S04]  /*c280*/  IADD3 R0, R0, 0x1, RZ ;  /* 0x0000000100007810 */ /* 0x000fc80007ffe0ff */
[----:B------:R-:W-:-:S04]  /*c290*/  ISETP.NE.AND P1, PT, R0, 0x7, PT ;  /* 0x000000070000780c */ /* 0x000fc80003f25270 */
[----:B------:R-:W-:Y:S02]  /*c2a0*/  SEL R2, RZ, 0x1, P1 ;  /* 0x00000001ff027807 */ /* 0x000fe40000800000 */
[----:B------:R-:W-:Y:S02]  /*c2b0*/  SEL R0, R0, RZ, P1 ;  /* 0x000000ff00007207 */ /* 0x000fe40000800000 */
[----:B------:R-:W-:-:S03]  /*c2c0*/  LOP3.LUT R7, R7, R2, RZ, 0x3c, !PT ;  /* 0x0000000207077212 */ /* 0x000fc600078e3cff */
[----:B0-----:R-:W-:Y:S01]  /*c2d0*/  IMAD R6, R0, 0x8, R3 ;  /* 0x0000000800067824 */ /* 0x001fe200078e0203 */
[----:B------:R-:W-:Y:S01]  /*c2e0*/  SHF.L.U32 R5, R7, 0x1f, RZ ;  /* 0x0000001f07057819 */ /* 0x000fe200000006ff */
[----:B-1----:R-:W-:Y:S06]  /*c2f0*/  @!P0 BRA `(.L_x_308) ;  /* 0x00000004001c8947 */ /* 0x002fec0003800000 */
.L_x_322:
        /* <DEDUP_REMOVED lines=9> */
.L_x_323:
[----:B------:R-:W1:Y:S01]  /*c390*/  SYNCS.PHASECHK.TRANS64.TRYWAIT P0, [R9+URZ], R4 ;  /* 0x00000004090075a7 */ /* 0x000e62000800017f */
[----:B------:R-:W-:-:S05]  /*c3a0*/  VIADD R0, R0, 0x1 ;  /* 0x0000000100007836 */ /* 0x000fca0000000000 */
[----:B------:R-:W-:-:S04]  /*c3b0*/  ISETP.NE.AND P1, PT, R0, 0x7, PT ;  /* 0x000000070000780c */ /* 0x000fc80003f25270 */
[----:B------:R-:W-:Y:S02]  /*c3c0*/  SEL R2, RZ, 0x1, P1 ;  /* 0x00000001ff027807 */ /* 0x000fe40000800000 */
[----:B------:R-:W-:Y:S02]  /*c3d0*/  SEL R0, R0, RZ, P1 ;  /* 0x000000ff00007207 */ /* 0x000fe40000800000 */
[----:B------:R-:W-:Y:S01]  /*c3e0*/  LOP3.LUT R2, R7, R2, RZ, 0x3c, !PT ;  /* 0x0000000207027212 */ /* 0x000fe200078e3cff */
[----:B-1----:R-:W-:Y:S06]  /*c3f0*/  @!P0 BRA `(.L_x_310) ;  /* 0x0000000400048947 */ /* 0x002fec0003800000 */
.L_x_324:
[----:B------:R-:W-:Y:S01]  /*c400*/  IMAD R3, R0, 0x8, R3 ;  /* 0x0000000800037824 */ /* 0x000fe200078e0203 */
[----:B------:R-:W-:-:S07]  /*c410*/  SHF.L.U32 R0, R2, 0x1f, RZ ;  /* 0x0000001f02007819 */ /* 0x000fce00000006ff */
.L_x_311:
[----:B--2---:R2:W3:Y:S02]  /*c420*/  SYNCS.PHASECHK.TRANS64.TRYWAIT P0, [R3+URZ], R0 ;  /* 0x00000000030075a7 */ /* 0x0044e4000800017f */
[----:B---3--:R-:W-:Y:S05]  /*c430*/  @!P0 NANOSLEEP.SYNCS 0x989680 ;  /* 0x009896800000895d */ /* 0x008fea0003900000 */
[----:B------:R-:W3:Y:S02]  /*c440*/  @!P0 SYNCS.PHASECHK.TRANS64 P0, [R3+URZ], R0 ;  /* 0x00000000030085a7 */ /* 0x000ee4000800007f */
[----:B---3--:R-:W-:Y:S05]  /*c450*/  @!P0 BRA `(.L_x_311) ;  /* 0xfffffffc00f08947 */ /* 0x008fea000383ffff */
.L_x_303:
[----:B------:R-:W-:Y:S05]  /*c460*/  BSYNC B0 ;  /* 0x0000000000007941 */ /* 0x000fea0003800000 */
.L_x_302:
[----:B------:R-:W-:Y:S05]  /*c470*/  EXIT ;  /* 0x000000000000794d */ /* 0x000fea0003800000 */
.L_x_17:
[----:B---3--:R3:W4:Y:S02]  /*c480*/  SYNCS.PHASECHK.TRANS64.TRYWAIT P1, [R3+URZ], R0 ;  /* 0x00000000030075a7 */ /* 0x008724000802017f */
[----:B----4-:R-:W-:Y:S05]  /*c490*/  @!P1 NANOSLEEP.SYNCS 0x989680 ;  /* 0x009896800000995d */ /* 0x010fea0003900000 */
[----:B------:R-:W4:Y:S02]  /*c4a0*/  @!P1 SYNCS.PHASECHK.TRANS64 P1, [R3+URZ], R0 ;  /* 0x00000000030095a7 */ /* 0x000f24000802007f */
[----:B----4-:R-:W-:Y:S05]  /*c4b0*/  @!P1 BRA `(.L_x_17) ;  /* 0xfffffffc00f09947 */ /* 0x010fea000383ffff */
[----:B------:R-:W-:Y:S05]  /*c4c0*/  BRA `(.L_x_16) ;  /* 0xffffff4c00687947 */ /* 0x000fea000383ffff */
.L_x_22:
[----:B-1----:R-:W-:-:S04]  /*c4d0*/  IMAD.U32 R4, RZ, RZ, UR8 ;  /* 0x00000008ff047e24 */ /* 0x002fc8000f8e00ff */
[----:B------:R1:W2:Y:S03]  /*c4e0*/  SYNCS.PHASECHK.TRANS64.TRYWAIT P1, [R4+URZ], R3 ;  /* 0x00000003040075a7 */ /* 0x0002a6000802017f */
[----:B--2---:R-:W-:Y:S05]  /*c4f0*/  @!P1 NANOSLEEP.SYNCS 0x989680 ;  /* 0x009896800000995d */ /* 0x004fea0003900000 */
[----:B------:R-:W2:Y:S02]  /*c500*/  @!P1 SYNCS.PHASECHK.TRANS64 P1, [R4+URZ], R3 ;  /* 0x00000003040095a7 */ /* 0x000ea4000802007f */
[----:B--2---:R-:W-:Y:S05]  /*c510*/  @!P1 BRA `(.L_x_22) ;  /* 0xfffffffc00ec9947 */ /* 0x004fea000383ffff */
[----:B------:R-:W-:Y:S05]  /*c520*/  BRA `(.L_x_21) ;  /* 0xffffff5000987947 */ /* 0x000fea000383ffff */
.L_x_289:
[----:B------:R-:W-:Y:S01]  /*c530*/  BSSY B1, `(.L_x_312) ;  /* 0x0000006000017945 */ /* 0x000fe20003800000 */
[----:B------:R-:W-:-:S07]  /*c540*/  IMAD.MOV.U32 R15, RZ, RZ, -0x1 ;  /* 0xffffffffff0f7424 */ /* 0x000fce00078e00ff */
[----:B------:R-:W-:Y:S05]  /*c550*/  WARPSYNC.COLLECTIVE R15, `(.L_x_313) ;  /* 0x000000000f0c7348 */ /* 0x000fea0003c00000 */
[----:B------:R-:W-:Y:S02]  /*c560*/  ELECT P6, UR62, PT ;  /* 0x00000000003e782f */ /* 0x000fe400038c0000 */
[----:B------:R-:W-:Y:S01]  /*c570*/  MOV R14, UR62 ;  /* 0x0000003e000e7c02 */ /* 0x000fe20008000f00 */
[----:B------:R-:W-:Y:S10]  /*c580*/  ENDCOLLECTIVE ;  /* 0x000000000000791b */ /* 0x000ff40003800000 */
.L_x_313:
[----:B------:R-:W-:Y:S05]  /*c590*/  BSYNC B1 ;  /* 0x0000000000017941 */ /* 0x000fea0003800000 */
.L_x_312:
[----:B------:R-:W-:Y:S05]  /*c5a0*/  BRA `(.L_x_314) ;  /* 0xffffffec00d47947 */ /* 0x000fea000383ffff */
.L_x_292:
[----:B0-----:R0:W1:Y:S02]  /*c5b0*/  SYNCS.PHASECHK.TRANS64.TRYWAIT P1, [R14+URZ+0x38], R7 ;  /* 0x000038070e0075a7 */ /* 0x001064000802017f */
[----:B-1----:R-:W-:Y:S05]  /*c5c0*/  @!P1 NANOSLEEP.SYNCS 0x989680 ;  /* 0x009896800000995d */ /* 0x002fea0003900000 */
[----:B------:R-:W1:Y:S02]  /*c5d0*/  @!P1 SYNCS.PHASECHK.TRANS64 P1, [R14+URZ+0x38], R7 ;  /* 0x000038070e0095a7 */ /* 0x000e64000802007f */
[----:B-1----:R-:W-:Y:S05]  /*c5e0*/  @!P1 BRA `(.L_x_292) ;  /* 0xfffffffc00f09947 */ /* 0x002fea000383ffff */
[----:B------:R-:W-:Y:S05]  /*c5f0*/  BRA `(.L_x_315) ;  /* 0xfffffff000087947 */ /* 0x000fea000383ffff */
.L_x_301:
[----:B------:R-:W-:Y:S01]  /*c600*/  BSSY B0, `(.L_x_316) ;  /* 0x0000006000007945 */ /* 0x000fe20003800000 */
[----:B------:R-:W-:-:S07]  /*c610*/  IMAD.MOV.U32 R15, RZ, RZ, -0x1 ;  /* 0xffffffffff0f7424 */ /* 0x000fce00078e00ff */
[----:B------:R-:W-:Y:S05]  /*c620*/  WARPSYNC.COLLECTIVE R15, `(.L_x_317) ;  /* 0x000000000f0c7348 */ /* 0x000fea0003c00000 */
[----:B------:R-:W-:Y:S02]  /*c630*/  ELECT P6, UR62, PT ;  /* 0x00000000003e782f */ /* 0x000fe400038c0000 */
[----:B------:R-:W-:Y:S01]  /*c640*/  MOV R14, UR62 ;  /* 0x0000003e000e7c02 */ /* 0x000fe20008000f00 */
[----:B------:R-:W-:Y:S10]  /*c650*/  ENDCOLLECTIVE ;  /* 0x000000000000791b */ /* 0x000ff40003800000 */
.L_x_317:
[----:B------:R-:W-:Y:S05]  /*c660*/  BSYNC B0 ;  /* 0x0000000000007941 */ /* 0x000fea0003800000 */
.L_x_316:
[----:B------:R-:W-:Y:S05]  /*c670*/  BRA `(.L_x_318) ;  /* 0xfffffff800607947 */ /* 0x000fea000383ffff */
.L_x_305:
[----:B0-----:R0:W1:Y:S02]  /*c680*/  SYNCS.PHASECHK.TRANS64.TRYWAIT P0, [R7+URZ], R2 ;  /* 0x00000002070075a7 */ /* 0x001064000800017f */
[----:B-1----:R-:W-:Y:S05]  /*c690*/  @!P0 NANOSLEEP.SYNCS 0x989680 ;  /* 0x009896800000895d */ /* 0x002fea0003900000 */
[----:B------:R-:W1:Y:S02]  /*c6a0*/  @!P0 SYNCS.PHASECHK.TRANS64 P0, [R7+URZ], R2 ;  /* 0x00000002070085a7 */ /* 0x000e64000800007f */
[----:B-1----:R-:W-:Y:S05]  /*c6b0*/  @!P0 BRA `(.L_x_305) ;  /* 0xfffffffc00f08947 */ /* 0x002fea000383ffff */
[----:B------:R-:W-:Y:S05]  /*c6c0*/  BRA `(.L_x_319) ;  /* 0xfffffff800a07947 */ /* 0x000fea000383ffff */
.L_x_306:
[----:B0-----:R0:W1:Y:S02]  /*c6d0*/  SYNCS.PHASECHK.TRANS64.TRYWAIT P0, [R9+URZ], R4 ;  /* 0x00000004090075a7 */ /* 0x001064000800017f */
[----:B-1----:R-:W-:Y:S05]  /*c6e0*/  @!P0 NANOSLEEP.SYNCS 0x989680 ;  /* 0x009896800000895d */ /* 0x002fea0003900000 */
[----:B------:R-:W1:Y:S02]  /*c6f0*/  @!P0 SYNCS.PHASECHK.TRANS64 P0, [R9+URZ], R4 ;  /* 0x00000004090085a7 */ /* 0x000e64000800007f */
[----:B-1----:R-:W-:Y:S05]  /*c700*/  @!P0 BRA `(.L_x_306) ;  /* 0xfffffffc00f08947 */ /* 0x002fea000383ffff */
[----:B------:R-:W-:Y:S05]  /*c710*/  BRA `(.L_x_320) ;  /* 0xfffffff800b07947 */ /* 0x000fea000383ffff */
.L_x_307:
[----:B0-----:R0:W1:Y:S02]  /*c720*/  SYNCS.PHASECHK.TRANS64.TRYWAIT P0, [R6+URZ], R5 ;  /* 0x00000005060075a7 */ /* 0x001064000800017f */
[----:B-1----:R-:W-:Y:S05]  /*c730*/  @!P0 NANOSLEEP.SYNCS 0x989680 ;  /* 0x009896800000895d */ /* 0x002fea0003900000 */
[----:B------:R-:W1:Y:S02]  /*c740*/  @!P0 SYNCS.PHASECHK.TRANS64 P0, [R6+URZ], R5 ;  /* 0x00000005060085a7 */ /* 0x000e64000800007f */
[----:B-1----:R-:W-:Y:S05]  /*c750*/  @!P0 BRA `(.L_x_307) ;  /* 0xfffffffc00f08947 */ /* 0x002fea000383ffff */
[----:B------:R-:W-:Y:S05]  /*c760*/  BRA `(.L_x_321) ;  /* 0xfffffff800c07947 */ /* 0x000fea000383ffff */
.L_x_308:
[----:B0-----:R0:W1:Y:S02]  /*c770*/  SYNCS.PHASECHK.TRANS64.TRYWAIT P0, [R9+URZ], R4 ;  /* 0x00000004090075a7 */ /* 0x001064000800017f */
[----:B-1----:R-:W-:Y:S05]  /*c780*/  @!P0 NANOSLEEP.SYNCS 0x989680 ;  /* 0x009896800000895d */ /* 0x002fea0003900000 */
[----:B------:R-:W1:Y:S02]  /*c790*/  @!P0 SYNCS.PHASECHK.TRANS64 P0, [R9+URZ], R4 ;  /* 0x00000004090085a7 */ /* 0x000e64000800007f */
[----:B-1----:R-:W-:Y:S05]  /*c7a0*/  @!P0 BRA `(.L_x_308) ;  /* 0xfffffffc00f08947 */ /* 0x002fea000383ffff */
[----:B------:R-:W-:Y:S05]  /*c7b0*/  BRA `(.L_x_322) ;  /* 0xfffffff800d07947 */ /* 0x000fea000383ffff */
.L_x_309:
[----:B0-----:R0:W1:Y:S02]  /*c7c0*/  SYNCS.PHASECHK.TRANS64.TRYWAIT P0, [R6+URZ], R5 ;  /* 0x00000005060075a7 */ /* 0x001064000800017f */
[----:B-1----:R-:W-:Y:S05]  /*c7d0*/  @!P0 NANOSLEEP.SYNCS 0x989680 ;  /* 0x009896800000895d */ /* 0x002fea0003900000 */
[----:B------:R-:W1:Y:S02]  /*c7e0*/  @!P0 SYNCS.PHASECHK.TRANS64 P0, [R6+URZ], R5 ;  /* 0x00000005060085a7 */ /* 0x000e64000800007f */
[----:B-1----:R-:W-:Y:S05]  /*c7f0*/  @!P0 BRA `(.L_x_309) ;  /* 0xfffffffc00f08947 */ /* 0x002fea000383ffff */
[----:B------:R-:W-:Y:S05]  /*c800*/  BRA `(.L_x_323) ;  /* 0xfffffff800e07947 */ /* 0x000fea000383ffff */
.L_x_310:
[----:B-1----:R1:W2:Y:S02]  /*c810*/  SYNCS.PHASECHK.TRANS64.TRYWAIT P0, [R9+URZ], R4 ;  /* 0x00000004090075a7 */ /* 0x0022a4000800017f */
[----:B--2---:R-:W-:Y:S05]  /*c820*/  @!P0 NANOSLEEP.SYNCS 0x989680 ;  /* 0x009896800000895d */ /* 0x004fea0003900000 */
[----:B------:R-:W2:Y:S02]  /*c830*/  @!P0 SYNCS.PHASECHK.TRANS64 P0, [R9+URZ], R4 ;  /* 0x00000004090085a7 */ /* 0x000ea4000800007f */
[----:B--2---:R-:W-:Y:S05]  /*c840*/  @!P0 BRA `(.L_x_310) ;  /* 0xfffffffc00f08947 */ /* 0x004fea000383ffff */
[----:B------:R-:W-:Y:S05]  /*c850*/  BRA `(.L_x_324) ;  /* 0xfffffff800e87947 */ /* 0x000fea000383ffff */
.L_x_325:
[----:B------:R-:W-:-:S00]  /*c860*/  BRA `(.L_x_325) ;  /* 0xfffffffc00fc7947 */ /* 0x000fc0000383ffff */
[----:B------:R-:W-:-:S00]  /*c870*/  NOP ;  /* 0x0000000000007918 */ /* 0x000fc00000000000 */
        /* <DEDUP_REMOVED lines=8> */
.L_x_326:


//--------------------- .nv.global.init           --------------------------
	.section	.nv.global.init,"aw",@progbits
.nv.global.init:
	.type		$str$22,@object
	.size		$str$22,($str$23 - $str$22)
$str$22:
        /*0000*/ 	.byte	0x6b, 0x5f, 0x74, 0x69, 0x6c, 0x65, 0x5f, 0x63, 0x6f, 0x75, 0x6e, 0x74, 0x20, 0x3e, 0x3d, 0x20
        /*0010*/ 	.byte	0x31, 0x00
	.type		$str$23,@object
	.size		$str$23,(__unnamed_1 - $str$23)
$str$23:
        /*0012*/ 	.byte	0x2f, 0x74, 0x6d, 0x70, 0x2f, 0x63, 0x75, 0x74, 0x6c, 0x61, 0x73, 0x73, 0x5f, 0x73, 0x77, 0x65
        /*0022*/ 	.byte	0x65, 0x70, 0x5f, 0x73, 0x72, 0x63, 0x2f, 0x69, 0x6e, 0x63, 0x6c, 0x75, 0x64, 0x65, 0x2f, 0x63
        /*0032*/ 	.byte	0x75, 0x74, 0x6c, 0x61, 0x73, 0x73, 0x2f, 0x67, 0x65, 0x6d, 0x6d, 0x2f, 0x63, 0x6f, 0x6c, 0x6c
        /*0042*/ 	.byte	0x65, 0x63, 0x74, 0x69, 0x76, 0x65, 0x2f, 0x73, 0x6d, 0x39, 0x30, 0x5f, 0x6d, 0x6d, 0x61, 0x5f
        /*0052*/ 	.byte	0x74, 0x6d, 0x61, 0x5f, 0x67, 0x6d, 0x6d, 0x61, 0x5f, 0x73, 0x73, 0x5f, 0x77, 0x61, 0x72, 0x70
        /*0062*/ 	.byte	0x73, 0x70, 0x65, 0x63, 0x69, 0x61, 0x6c, 0x69, 0x7a, 0x65, 0x64, 0x2e, 0x68, 0x70, 0x70, 0x00
	.type		__unnamed_1,@object
	.size		__unnamed_1,(.L_0 - __unnamed_1)
__unnamed_1:
        /*0072*/ 	.byte	0x76, 0x6f, 0x69, 0x64, 0x20, 0x63, 0x75, 0x74, 0x6c, 0x61, 0x73, 0x73, 0x3a, 0x3a, 0x67, 0x65
        /* <DEDUP_REMOVED lines=180> */
        /*0bc2*/ 	.byte	0x6e, 0x74, 0x69, 0x74, 0x79, 0x5d, 0x00
.L_0:


//--------------------- .nv.shared._ZN7cutlass13device_kernelINS_4gemm6kernel13GemmUniversalIN4cute5tupleIJiiiiEEENS1_10collective13CollectiveMmaINS1_34MainloopSm90TmaGmmaWarpSpecializedILi7ENS5_IJNS4_1CILi1EEESB_SB_EEENS1_35KernelTmaWarpSpecializedCooperativeEEENS5_IJNSA_ILi256EEENSA_ILi128EEENSA_ILi64EEEEEENS_10bfloat16_tENS5_IJlSB_lEEESJ_SK_NS4_8TiledMMAINS4_8MMA_AtomIJNS4_4SM904GMMA28MMA_64x128x16_F32BF16BF16_SSILNSO_5MajorE0ELSQ_0ELNSO_7ScaleInE1ELSR_1EEEEEENS4_6LayoutINS5_IJNSA_ILi2EEESB_SB_EEENS5_IJSB_NSA_ILi0EEESX_EEEEENS5_IJNS4_10UnderscoreES10_S10_EEEEENS4_13SM90_TMA_LOADENS4_14ComposedLayoutINS4_7SwizzleILi3ELi4ELi3EEENS4_18smem_ptr_flag_bitsILi16EEENSU_INS5_IJNSA_ILi8EEESH_EEENS5_IJSH_SB_EEEEEEEvNS4_8identityES13_S1D_vS1E_EENS_8epilogue10collective6detail29Sm90TmaWarpSpecializedAdapterINS1H_15DefaultEpilogueISJ_SK_SK_NS1G_6thread17LinearCombinationISJ_Li1EffLNS1L_9ScaleType4KindE0ELNS_15FloatRoundStyleE2ESJ_EENS1_15EpilogueDefaultEEEEEvvEEEEvNT_6ParamsE --------------------------
	.section	.nv.shared._ZN7cutlass13device_kernelINS_4gemm6kernel13GemmUniversalIN4cute5tupleIJiiiiEEENS1_10collective13CollectiveMmaINS1_34MainloopSm90TmaGmmaWarpSpecializedILi7ENS5_IJNS4_1CILi1EEESB_SB_EEENS1_35KernelTmaWarpSpecializedCooperativeEEENS5_IJNSA_ILi256EEENSA_ILi128EEENSA_ILi64EEEEEENS_10bfloat16_tENS5_IJlSB_lEEESJ_SK_NS4_8TiledMMAINS4_8MMA_AtomIJNS4_4SM904GMMA28MMA_64x128x16_F32BF16BF16_SSILNSO_5MajorE0ELSQ_0ELNSO_7ScaleInE1ELSR_1EEEEEENS4_6LayoutINS5_IJNSA_ILi2EEESB_SB_EEENS5_IJSB_NSA_ILi0EEESX_EEEEENS5_IJNS4_10UnderscoreES10_S10_EEEEENS4_13SM90_TMA_LOADENS4_14ComposedLayoutINS4_7SwizzleILi3ELi4ELi3EEENS4_18smem_ptr_flag_bitsILi16EEENSU_INS5_IJNSA_ILi8EEESH_EEENS5_IJSH_SB_EEEEEEEvNS4_8identityES13_S1D_vS1E_EENS_8epilogue10collective6detail29Sm90TmaWarpSpecializedAdapterINS1H_15DefaultEpilogueISJ_SK_SK_NS1G_6thread17LinearCombinationISJ_Li1EffLNS1L_9ScaleType4KindE0ELNS_15FloatRoundStyleE2ESJ_EENS1_15EpilogueDefaultEEEEEvvEEEEvNT_6ParamsE,"aw",@nobits
	.sectionflags	@""
	.align	16
	.zero		1024


//--------------------- .nv.shared.reserved.0     --------------------------
	.section	.nv.shared.reserved.0,"aw",@nobits
	.weak		__nv_reservedSMEM_offset_0_alias
	.size		__nv_reservedSMEM_offset_0_alias, 0, 0
	.other		__nv_reservedSMEM_offset_0_alias,@"STO_CUDA_RESERVED_SHARED STV_DEFAULT"
__nv_reservedSMEM_offset_0_alias:
	.zero		0


//--------------------- .nv.global                --------------------------
	.section	.nv.global,"aw",@nobits
.nv.global:
	.type		_ZN40_INTERNAL_5c489eca_4_k_cu_81858d7c_185124cute1_E,@object
	.size		_ZN40_INTERNAL_5c489eca_4_k_cu_81858d7c_185124cute1_E,(_ZN40_INTERNAL_5c489eca_4_k_cu_81858d7c_185124cuda3std3__45__cpo6cbeginE - _ZN40_INTERNAL_5c489eca_4_k_cu_81858d7c_185124cute1_E)
_ZN40_INTERNAL_5c489eca_4_k_cu_81858d7c_185124cute1_E:
	.zero		1
	.type		_ZN40_INTERNAL_5c489eca_4_k_cu_81858d7c_185124cuda3std3__45__cpo6cbeginE,@object
	.size		_ZN40_INTERNAL_5c489eca_4_k_cu_81858d7c_185124cuda3std3__45__cpo6cbeginE,(_ZN40_INTERNAL_5c489eca_4_k_cu_81858d7c_185124cuda3std3__48in_placeE - _ZN40_INTERNAL_5c489eca_4_k_cu_81858d7c_185124cuda3std3__45__cpo6cbeginE)
_ZN40_INTERNAL_5c489eca_4_k_cu_81858d7c_185124cuda3std3__45__cpo6cbeginE:
	.zero		1
	.type		_ZN40_INTERNAL_5c489eca_4_k_cu_81858d7c_185124cuda3std3__48in_placeE,@object
	.size		_ZN40_INTERNAL_5c489eca_4_k_cu_81858d7c_185124cuda3std3__48in_placeE,(_ZN40_INTERNAL_5c489eca_4_k_cu_81858d7c_185124cuda3std6ranges3__45__cpo9iter_moveE - _ZN40_INTERNAL_5c489eca_4_k_cu_81858d7c_185124cuda3std3__48in_placeE)
_ZN40_INTERNAL_5c489eca_4_k_cu_81858d7c_185124cuda3std3__48in_placeE:
	.zero		1
	.type		_ZN40_INTERNAL_5c489eca_4_k_cu_81858d7c_185124cuda3std6ranges3__45__cpo9iter_moveE,@object
	.size		_ZN40_INTERNAL_5c489eca_4_k_cu_81858d7c_185124cuda3std6ranges3__45__cpo9iter_moveE,(_ZN40_INTERNAL_5c489eca_4_k_cu_81858d7c_185124cuda3std3__45__cpo5beginE - _ZN40_INTERNAL_5c489eca_4_k_cu_81858d7c_185124cuda3std6ranges3__45__cpo9iter_moveE)
_ZN40_INTERNAL_5c489eca_4_k_cu_81858d7c_185124cuda3std6ranges3__45__cpo9iter_moveE:
	.zero		1
	.type		_ZN40_INTERNAL_5c489eca_4_k_cu_81858d7c_185124cuda3std3__45__cpo5beginE,@object
	.size		_ZN40_INTERNAL_5c489eca_4_k_cu_81858d7c_185124cuda3std3__45__cpo5beginE,(_ZN40_INTERNAL_5c489eca_4_k_cu_81858d7c_185124cuda3std3__442_GLOBAL__N__5c489eca_4_k_cu_81858d7c_185126ignoreE - _ZN40_INTERNAL_5c489eca_4_k_cu_81858d7c_185124cuda3std3__45__cpo5beginE)
_ZN40_INTERNAL_5c489eca_4_k_cu_81858d7c_185124cuda3std3__45__cpo5beginE:
	.zero		1
	.type		_ZN40_INTERNAL_5c489eca_4_k_cu_81858d7c_185124cuda3std3__442_GLOBAL__N__5c489eca_4_k_cu_81858d7c_185126ignoreE,@object
	.size		_ZN40_INTERNAL_5c489eca_4_k_cu_81858d7c_185124cuda3std3__442_GLOBAL__N__5c489eca_4_k_cu_81858d7c_185126ignoreE,(_ZN40_INTERNAL_5c489eca_4_k_cu_81858d7c_185124cute7productE - _ZN40_INTERNAL_5c489eca_4_k_cu_81858d7c_185124cuda3std3__442_GLOBAL__N__5c489eca_4_k_cu_81858d7c_185126ignoreE)
_ZN40_INTERNAL_5c489eca_4_k_cu_81858d7c_185124cuda3std3__442_GLOBAL__N__5c489eca_4_k_cu_81858d7c_185126ignoreE:
	.zero		1
	.type		_ZN40_INTERNAL_5c489eca_4_k_cu_81858d7c_185124cute7productE,@object
	.size		_ZN40_INTERNAL_5c489eca_4_k_cu_81858d7c_185124cute7productE,(_ZN40_INTERNAL_5c489eca_4_k_cu_81858d7c_185124cuda3std3__45__cpo3endE - _ZN40_INTERNAL_5c489eca_4_k_cu_81858d7c_185124cute7productE)
_ZN40_INTERNAL_5c489eca_4_k_cu_81858d7c_185124cute7productE:
	.zero		1
	.type		_ZN40_INTERNAL_5c489eca_4_k_cu_81858d7c_185124cuda3std3__45__cpo3endE,@object
	.size		_ZN40_INTERNAL_5c489eca_4_k_cu_81858d7c_185124cuda3std3__45__cpo3endE,(_ZN40_INTERNAL_5c489eca_4_k_cu_81858d7c_185124cuda3std3__419piecewise_constructE - _ZN40_INTERNAL_5c489eca_4_k_cu_81858d7c_185124cuda3std3__45__cpo3endE)
_ZN40_INTERNAL_5c489eca_4_k_cu_81858d7c_185124cuda3std3__45__cpo3endE:
	.zero		1
	.type		_ZN40_INTERNAL_5c489eca_4_k_cu_81858d7c_185124cuda3std3__419piecewise_constructE,@object
	.size		_ZN40_INTERNAL_5c489eca_4_k_cu_81858d7c_185124cuda3std3__419piecewise_constructE,(_ZN40_INTERNAL_5c489eca_4_k_cu_81858d7c_185124cuda3std3__45__cpo4cendE - _ZN40_INTERNAL_5c489eca_4_k_cu_81858d7c_185124cuda3std3__419piecewise_constructE)
_ZN40_INTERNAL_5c489eca_4_k_cu_81858d7c_185124cuda3std3__419piecewise_constructE:
	.zero		1
	.type		_ZN40_INTERNAL_5c489eca_4_k_cu_81858d7c_185124cuda3std3__45__cpo4cendE,@object
	.size		_ZN40_INTERNAL_5c489eca_4_k_cu_81858d7c_185124cuda3std3__45__cpo4cendE,(_ZN40_INTERNAL_5c489eca_4_k_cu_81858d7c_185124cuda3std6ranges3__45__cpo4swapE - _ZN40_INTERNAL_5c489eca_4_k_cu_81858d7c_185124cuda3std3__45__cpo4cendE)
_ZN40_INTERNAL_5c489eca_4_k_cu_81858d7c_185124cuda3std3__45__cpo4cendE:
	.zero		1
	.type		_ZN40_INTERNAL_5c489eca_4_k_cu_81858d7c_185124cuda3std6ranges3__45__cpo4swapE,@object
	.size		_ZN40_INTERNAL_5c489eca_4_k_cu_81858d7c_185124cuda3std6ranges3__45__cpo4swapE,(.L_8 - _ZN40_INTERNAL_5c489eca_4_k_cu_81858d7c_185124cuda3std6ranges3__45__cpo4swapE)
_ZN40_INTERNAL_5c489eca_4_k_cu_81858d7c_185124cuda3std6ranges3__45__cpo4swapE:
	.zero		1
.L_8:


//--------------------- .nv.constant0._ZN7cutlass13device_kernelINS_4gemm6kernel13GemmUniversalIN4cute5tupleIJiiiiEEENS1_10collective13CollectiveMmaINS1_34MainloopSm90TmaGmmaWarpSpecializedILi7ENS5_IJNS4_1CILi1EEESB_SB_EEENS1_35KernelTmaWarpSpecializedCooperativeEEENS5_IJNSA_ILi256EEENSA_ILi128EEENSA_ILi64EEEEEENS_10bfloat16_tENS5_IJlSB_lEEESJ_SK_NS4_8TiledMMAINS4_8MMA_AtomIJNS4_4SM904GMMA28MMA_64x128x16_F32BF16BF16_SSILNSO_5MajorE0ELSQ_0ELNSO_7ScaleInE1ELSR_1EEEEEENS4_6LayoutINS5_IJNSA_ILi2EEESB_SB_EEENS5_IJSB_NSA_ILi0EEESX_EEEEENS5_IJNS4_10UnderscoreES10_S10_EEEEENS4_13SM90_TMA_LOADENS4_14ComposedLayoutINS4_7SwizzleILi3ELi4ELi3EEENS4_18smem_ptr_flag_bitsILi16EEENSU_INS5_IJNSA_ILi8EEESH_EEENS5_IJSH_SB_EEEEEEEvNS4_8identityES13_S1D_vS1E_EENS_8epilogue10collective6detail29Sm90TmaWarpSpecializedAdapterINS1H_15DefaultEpilogueISJ_SK_SK_NS1G_6thread17LinearCombinationISJ_Li1EffLNS1L_9ScaleType4KindE0ELNS_15FloatRoundStyleE2ESJ_EENS1_15EpilogueDefaultEEEEEvvEEEEvNT_6ParamsE --------------------------
	.section	.nv.constant0._ZN7cutlass13device_kernelINS_4gemm6kernel13GemmUniversalIN4cute5tupleIJiiiiEEENS1_10collective13CollectiveMmaINS1_34MainloopSm90TmaGmmaWarpSpecializedILi7ENS5_IJNS4_1CILi1EEESB_SB_EEENS1_35KernelTmaWarpSpecializedCooperativeEEENS5_IJNSA_ILi256EEENSA_ILi128EEENSA_ILi64EEEEEENS_10bfloat16_tENS5_IJlSB_lEEESJ_SK_NS4_8TiledMMAINS4_8MMA_AtomIJNS4_4SM904GMMA28MMA_64x128x16_F32BF16BF16_SSILNSO_5MajorE0ELSQ_0ELNSO_7ScaleInE1ELSR_1EEEEEENS4_6LayoutINS5_IJNSA_ILi2EEESB_SB_EEENS5_IJSB_NSA_ILi0EEESX_EEEEENS5_IJNS4_10UnderscoreES10_S10_EEEEENS4_13SM90_TMA_LOADENS4_14ComposedLayoutINS4_7SwizzleILi3ELi4ELi3EEENS4_18smem_ptr_flag_bitsILi16EEENSU_INS5_IJNSA_ILi8EEESH_EEENS5_IJSH_SB_EEEEEEEvNS4_8identityES13_S1D_vS1E_EENS_8epilogue10collective6detail29Sm90TmaWarpSpecializedAdapterINS1H_15DefaultEpilogueISJ_SK_SK_NS1G_6thread17LinearCombinationISJ_Li1EffLNS1L_9ScaleType4KindE0ELNS_15FloatRoundStyleE2ESJ_EENS1_15EpilogueDefaultEEEEEvvEEEEvNT_6ParamsE,"a",@progbits
	.sectionflags	@""
	.align	4
.nv.constant0._ZN7cutlass13device_kernelINS_4gemm6kernel13GemmUniversalIN4cute5tupleIJiiiiEEENS1_10collective13CollectiveMmaINS1_34MainloopSm90TmaGmmaWarpSpecializedILi7ENS5_IJNS4_1CILi1EEESB_SB_EEENS1_35KernelTmaWarpSpecializedCooperativeEEENS5_IJNSA_ILi256EEENSA_ILi128EEENSA_ILi64EEEEEENS_10bfloat16_tENS5_IJlSB_lEEESJ_SK_NS4_8TiledMMAINS4_8MMA_AtomIJNS4_4SM904GMMA28MMA_64x128x16_F32BF16BF16_SSILNSO_5MajorE0ELSQ_0ELNSO_7ScaleInE1ELSR_1EEEEEENS4_6LayoutINS5_IJNSA_ILi2EEESB_SB_EEENS5_IJSB_NSA_ILi0EEESX_EEEEENS5_IJNS4_10UnderscoreES10_S10_EEEEENS4_13SM90_TMA_LOADENS4_14ComposedLayoutINS4_7SwizzleILi3ELi4ELi3EEENS4_18smem_ptr_flag_bitsILi16EEENSU_INS5_IJNSA_ILi8EEESH_EEENS5_IJSH_SB_EEEEEEEvNS4_8identityES13_S1D_vS1E_EENS_8epilogue10collective6detail29Sm90TmaWarpSpecializedAdapterINS1H_15DefaultEpilogueISJ_SK_SK_NS1G_6thread17LinearCombinationISJ_Li1EffLNS1L_9ScaleType4KindE0ELNS_15FloatRoundStyleE2ESJ_EENS1_15EpilogueDefaultEEEEEvvEEEEvNT_6ParamsE:
	.zero		1664


//--------------------- SYMBOLS --------------------------

	.type		.nv.reservedSmem.offset0,@object
	.size		.nv.reservedSmem.offset0,0x4
	.type		__assertfail,@function
